	.version 1.4
	.target sm_10, map_f64_to_f32
	// compiled with C:\Program Files\LWPU GPU Computing Toolkit\LWCA\v4.1\\bin/../open64/lib//be.exe
	// lwopencc 4.1 built on 2012-01-13

	//-----------------------------------------------------------
	// Compiling C:/Users/dan/AppData/Local/Temp/tmpxft_000016a0_00000000-11_miss_programs.cpp3.i (C:/Users/dan/AppData/Local/Temp/ccBI#.a03148)
	//-----------------------------------------------------------

	//-----------------------------------------------------------
	// Options:
	//-----------------------------------------------------------
	//  Target:ptx, ISA:sm_10, Endian:little, Pointer Size:64
	//  -O3	(Optimization level)
	//  -g0	(Debug level)
	//  -m2	(Report advisories)
	//-----------------------------------------------------------

	.file	1	"C:/Users/dan/AppData/Local/Temp/tmpxft_000016a0_00000000-10_miss_programs.lwdafe2.gpu"
	.file	2	"o:\ae11\pro\ext\third_party\optix\win\include\optix_device.h"
	.file	3	"o:\ae11\pro\ext\third_party\optix\lw\ray_caster.h"
	.file	4	"o:\ae11\pro\ext\third_party\optix\lw\common.h"
	.file	5	"o:\ae11\pro\ext\third_party\optix\win\include\internal/optix_datatypes.h"
	.file	6	"o:\ae11\pro\ext\third_party\optix\win\include\optixu/optixu_matrix_namespace.h"
	.file	7	"o:\ae11\pro\ext\third_party\optix\win\include\internal\optix_defines.h"
	.file	8	"C:/Users/dan/AppData/Local/Temp/tmpxft_000016a0_00000000-3_miss_programs.lwdafe1.gpu"
	.file	9	"c:/Program Files (x86)/Microsoft Visual Studio 9.0/VC/bin/../../VC/\INCLUDE\crtdefs.h"
	.file	10	"C:/Program Files/LWPU GPU Computing Toolkit/LWCA/v4.1//include\crt/device_runtime.h"
	.file	11	"C:/Program Files/LWPU GPU Computing Toolkit/LWCA/v4.1//include\host_defines.h"
	.file	12	"C:/Program Files/LWPU GPU Computing Toolkit/LWCA/v4.1//include\builtin_types.h"
	.file	13	"c:\program files\lwpu gpu computing toolkit\lwca\v4.1\include\device_types.h"
	.file	14	"c:\program files\lwpu gpu computing toolkit\lwca\v4.1\include\host_defines.h"
	.file	15	"c:\program files\lwpu gpu computing toolkit\lwca\v4.1\include\driver_types.h"
	.file	16	"c:\program files\lwpu gpu computing toolkit\lwca\v4.1\include\surface_types.h"
	.file	17	"c:\program files\lwpu gpu computing toolkit\lwca\v4.1\include\texture_types.h"
	.file	18	"c:\program files\lwpu gpu computing toolkit\lwca\v4.1\include\vector_types.h"
	.file	19	"c:\program files\lwpu gpu computing toolkit\lwca\v4.1\include\builtin_types.h"
	.file	20	"C:/Program Files/LWPU GPU Computing Toolkit/LWCA/v4.1//include\device_launch_parameters.h"
	.file	21	"c:\program files\lwpu gpu computing toolkit\lwca\v4.1\include\crt\storage_class.h"
	.file	22	"o:/ae11/pro/ext/third_party/OptiX/lw/miss_programs.lw"
	.file	23	"o:\ae11\pro\ext\third_party\optix\win\include\internal/optix_internal.h"
	.file	24	"C:/Program Files/LWPU GPU Computing Toolkit/LWCA/v4.1//include\common_functions.h"
	.file	25	"c:\program files\lwpu gpu computing toolkit\lwca\v4.1\include\math_functions.h"
	.file	26	"c:\program files\lwpu gpu computing toolkit\lwca\v4.1\include\math_constants.h"
	.file	27	"c:\program files\lwpu gpu computing toolkit\lwca\v4.1\include\device_functions.h"
	.file	28	"c:\program files\lwpu gpu computing toolkit\lwca\v4.1\include\sm_11_atomic_functions.h"
	.file	29	"c:\program files\lwpu gpu computing toolkit\lwca\v4.1\include\sm_12_atomic_functions.h"
	.file	30	"c:\program files\lwpu gpu computing toolkit\lwca\v4.1\include\sm_13_double_functions.h"
	.file	31	"c:\program files\lwpu gpu computing toolkit\lwca\v4.1\include\sm_20_atomic_functions.h"
	.file	32	"c:\program files\lwpu gpu computing toolkit\lwca\v4.1\include\sm_20_intrinsics.h"
	.file	33	"c:\program files\lwpu gpu computing toolkit\lwca\v4.1\include\surface_functions.h"
	.file	34	"c:\program files\lwpu gpu computing toolkit\lwca\v4.1\include\texture_fetch_functions.h"
	.file	35	"c:\program files\lwpu gpu computing toolkit\lwca\v4.1\include\math_functions_dbl_ptx1.h"

	.global .f32 tex_factor;
	.global .align 8 .b8 launch_index[8];
	.global .align 8 .b8 launch_dim[8];
	.tex .u64 backdrop_sampler;
	.tex .u64 elwironment_sampler;
	.global .u32 elwironment_visible;
	.global .s32 elwironment_index;
	.global .align 16 .b8 ray[36];
	.global .align 16 .b8 prd_miss[96];
	.global .align 16 .b8 elwironment_xform[64];

	.entry _Z4missv
	{
	.reg .u32 %r<63>;
	.reg .f32 %f<196>;
	.reg .f64 %fd<5>;
	.reg .pred %p<21>;
	.loc	22	118	0
$LDWbegin__Z4missv:
	.loc	22	120	0
	ld.global.u32 	%r1, [prd_miss+92];
	mov.u32 	%r2, 0;
	setp.eq.u32 	%p1, %r1, %r2;
	mov.u32 	%r3, 2;
	setp.eq.u32 	%p2, %r1, %r3;
	selp.s32 	%r4, 1, 0, %p1;
	selp.s32 	%r5, 1, 0, %p2;
	or.b32 	%r6, %r4, %r5;
	mov.u32 	%r7, 0;
	setp.eq.s32 	%p3, %r6, %r7;
	@%p3 bra 	$Lt_0_15362;
	ld.global.v2.u32 	{%r8,%r9}, [launch_index+0];
	.loc	22	96	0
	cvt.rn.f32.u32 	%f1, %r8;
	mov.f32 	%f2, 0f3f000000;     	// 0.5
	add.f32 	%f3, %f1, %f2;
	ld.global.v2.u32 	{%r10,%r11}, [launch_dim+0];
	cvt.rn.f32.u32 	%f4, %r10;
	div.approx.f32 	%f5, %f3, %f4;
	mov.f32 	%f6, %f5;
	cvt.rn.f32.u32 	%f7, %r9;
	mov.f32 	%f8, 0f3f000000;     	// 0.5
	add.f32 	%f9, %f7, %f8;
	cvt.rn.f32.u32 	%f10, %r11;
	div.approx.f32 	%f11, %f9, %f10;
	mov.f32 	%f12, %f11;
	mov.f32 	%f13, 0f00000000;    	// 0
	mov.f32 	%f14, %f13;
	mov.f32 	%f15, 0f00000000;    	// 0
	mov.f32 	%f16, %f15;
	tex.2d.v4.f32.f32 {%f17,%f18,%f19,%f20},[backdrop_sampler,{%f6,%f12,%f14,%f16}];
	mov.f32 	%f21, %f17;
	mov.f32 	%f22, %f18;
	mov.f32 	%f23, %f19;
	mov.f32 	%f24, %f20;
	ld.global.f32 	%f25, [tex_factor];
	mul.f32 	%f26, %f21, %f25;
	mul.f32 	%f27, %f22, %f25;
	mul.f32 	%f28, %f23, %f25;
	mul.f32 	%f29, %f24, %f25;
	bra.uni 	$Lt_0_15106;
$Lt_0_15362:
	mov.f32 	%f29, 0f00000000;    	// 0
	mov.f32 	%f28, 0f00000000;    	// 0
	mov.f32 	%f27, 0f00000000;    	// 0
	mov.f32 	%f26, 0f00000000;    	// 0
$Lt_0_15106:
	.loc	22	47	0
	ld.global.u32 	%r12, [elwironment_visible];
	mov.u32 	%r13, 0;
	setp.eq.u32 	%p4, %r12, %r13;
	@%p4 bra 	$Lt_0_258;
	mov.u32 	%r14, 1;
	setp.eq.u32 	%p5, %r12, %r14;
	@%p5 bra 	$Lt_0_770;
	mov.u32 	%r15, 2;
	setp.eq.u32 	%p6, %r12, %r15;
	@%p6 bra 	$Lt_0_1026;
	mov.s32 	%r16, 0;
	bra.uni 	$Lt_0_16642;
$Lt_0_258:
	mov.u32 	%r17, 0;
	setp.eq.s32 	%p7, %r6, %r17;
	@%p7 bra 	$Lt_0_15874;
	mov.s32 	%r16, 1;
	bra.uni 	$Lt_0_16642;
$Lt_0_15874:
	mov.s32 	%r16, 0;
	bra.uni 	$Lt_0_16642;
$Lt_0_770:
	.loc	22	56	0
	ld.global.s32 	%r18, [elwironment_index];
	ld.global.s32 	%r19, [prd_miss+88];
	set.lt.u32.s32 	%r20, %r18, %r19;
	neg.s32 	%r21, %r20;
	or.b32 	%r22, %r4, %r21;
	or.b32 	%r23, %r5, %r22;
	mov.u32 	%r24, 0;
	setp.eq.s32 	%p8, %r23, %r24;
	@%p8 bra 	$Lt_0_16386;
	mov.s32 	%r16, 1;
	bra.uni 	$Lt_0_16642;
$Lt_0_16386:
	mov.s32 	%r16, 0;
	bra.uni 	$Lt_0_16642;
$Lt_0_1026:
	.loc	22	61	0
	ld.global.s32 	%r25, [elwironment_index];
	ld.global.s32 	%r26, [prd_miss+88];
	set.lt.u32.s32 	%r27, %r25, %r26;
	neg.s32 	%r28, %r27;
	mov.u32 	%r29, 1;
	set.eq.u32.u32 	%r30, %r1, %r29;
	neg.s32 	%r31, %r30;
	and.b32 	%r32, %r28, %r31;
	mov.u32 	%r33, 0;
	setp.eq.s32 	%p9, %r32, %r33;
	@%p9 bra 	$Lt_0_16898;
	mov.s32 	%r16, 1;
	bra.uni 	$Lt_0_16642;
$Lt_0_16898:
	mov.s32 	%r16, 0;
$Lt_0_16642:
$Lt_0_514:
	.loc	22	100	0
	mov.u32 	%r34, 0;
	setp.eq.s32 	%p10, %r16, %r34;
	@%p10 bra 	$Lt_0_17154;
	ld.global.v2.f32 	{%f30,%f31}, [ray+16];
	ld.global.v4.f32 	{%f32,%f33,%f34,%f35}, [elwironment_xform+0];
	.loc	22	101	0
	mul.f32 	%f36, %f33, %f30;
	ld.global.v4.f32 	{%f37,%f38,%f39,%f40}, [elwironment_xform+16];
	mul.f32 	%f41, %f38, %f30;
	ld.global.v4.f32 	{%f42,%f43,%f44,%f45}, [elwironment_xform+32];
	mul.f32 	%f46, %f43, %f30;
	ld.global.f32 	%f47, [ray+12];
	mad.f32 	%f48, %f47, %f32, %f36;
	mad.f32 	%f49, %f47, %f37, %f41;
	mad.f32 	%f50, %f47, %f42, %f46;
	mad.f32 	%f51, %f31, %f34, %f48;
	mad.f32 	%f52, %f31, %f39, %f49;
	mad.f32 	%f53, %f31, %f44, %f50;
	mov.f32 	%f54, 0f00000000;    	// 0
	mad.f32 	%f55, %f54, %f35, %f51;
	mov.f32 	%f56, 0f00000000;    	// 0
	mad.f32 	%f57, %f56, %f40, %f52;
	mov.f32 	%f58, 0f00000000;    	// 0
	mad.f32 	%f59, %f58, %f45, %f53;
	mul.f32 	%f60, %f57, %f57;
	mad.f32 	%f61, %f55, %f55, %f60;
	mad.f32 	%f62, %f59, %f59, %f61;
	sqrt.approx.f32 	%f63, %f62;
	rcp.approx.f32 	%f64, %f63;
	mul.f32 	%f65, %f55, %f64;
	mul.f32 	%f66, %f59, %f64;
	abs.f32 	%f67, %f65;
	mov.b32 	%r35, %f65;
	abs.f32 	%f68, %f66;
	and.b32 	%r36, %r35, -2147483648;
	mov.f32 	%f69, 0f00000000;    	// 0
	set.eq.u32.f32 	%r37, %f67, %f69;
	neg.s32 	%r38, %r37;
	mov.f32 	%f70, 0f00000000;    	// 0
	set.eq.u32.f32 	%r39, %f68, %f70;
	neg.s32 	%r40, %r39;
	and.b32 	%r41, %r38, %r40;
	mov.u32 	%r42, 0;
	setp.eq.s32 	%p11, %r41, %r42;
	@%p11 bra 	$Lt_0_17922;
	.loc	25	3898	0
	mov.f32 	%f71, 0f40490fdb;    	// 3.14159
	mov.f32 	%f72, 0f00000000;    	// 0
	mov.b32 	%r43, %f66;
	mov.s32 	%r44, 0;
	setp.lt.s32 	%p12, %r43, %r44;
	selp.f32 	%f73, %f71, %f72, %p12;
	.loc	25	3899	0
	mov.b32 	%r45, %f73;
	or.b32 	%r46, %r36, %r45;
	mov.b32 	%f74, %r46;
	bra.uni 	$Lt_0_18178;
$Lt_0_17922:
	mov.f32 	%f75, 0f7f800000;    	// 1.#INF
	set.eq.u32.f32 	%r47, %f67, %f75;
	neg.s32 	%r48, %r47;
	mov.f32 	%f76, 0f7f800000;    	// 1.#INF
	set.eq.u32.f32 	%r49, %f68, %f76;
	neg.s32 	%r50, %r49;
	and.b32 	%r51, %r48, %r50;
	mov.u32 	%r52, 0;
	setp.eq.s32 	%p13, %r51, %r52;
	@%p13 bra 	$Lt_0_18434;
	.loc	25	3901	0
	mov.f32 	%f77, 0f4016cbe4;    	// 2.35619
	mov.f32 	%f78, 0f3f490fdb;    	// 0.785398
	mov.b32 	%r53, %f66;
	mov.s32 	%r54, 0;
	setp.lt.s32 	%p14, %r53, %r54;
	selp.f32 	%f79, %f77, %f78, %p14;
	.loc	25	3902	0
	mov.b32 	%r55, %f79;
	or.b32 	%r56, %r36, %r55;
	mov.b32 	%f74, %r56;
	bra.uni 	$Lt_0_18178;
$Lt_0_18434:
	.loc	25	3906	0
	min.f32 	%f80, %f67, %f68;
	.loc	25	3907	0
	max.f32 	%f81, %f67, %f68;
	.loc	25	3908	0
	div.full.f32 	%f74, %f80, %f81;
	.loc	25	3138	0
	mul.rn.f32 	%f82, %f74, %f74;
	mov.f32 	%f83, %f82;
	mov.f32 	%f84, 0fbf52c7ea;    	// -0.823363
	mov.f32 	%f85, %f84;
	mov.f32 	%f86, 0fc0b59883;    	// -5.67487
	mov.f32 	%f87, %f86;
	mad.f32 %f88, %f83, %f85, %f87;
	mov.f32 	%f89, %f88;
	mov.f32 	%f90, %f89;
	mov.f32 	%f91, %f82;
	mov.f32 	%f92, 0fc0d21907;    	// -6.56556
	mov.f32 	%f93, %f92;
	mad.f32 %f94, %f90, %f91, %f93;
	mov.f32 	%f89, %f94;
	.loc	25	3178	0
	mul.f32 	%f95, %f82, %f89;
	mul.f32 	%f96, %f74, %f95;
	.loc	25	3138	0
	mov.f32 	%f97, 0f41355dc0;    	// 11.3354
	add.f32 	%f98, %f82, %f97;
	mov.f32 	%f99, %f98;
	mov.f32 	%f100, %f82;
	mov.f32 	%f101, 0f41e6bd60;   	// 28.8425
	mov.f32 	%f102, %f101;
	mad.f32 %f103, %f99, %f100, %f102;
	mov.f32 	%f89, %f103;
	mov.f32 	%f104, %f89;
	mov.f32 	%f105, %f82;
	mov.f32 	%f106, 0f419d92c8;   	// 19.6967
	mov.f32 	%f107, %f106;
	mad.f32 %f108, %f104, %f105, %f107;
	mov.f32 	%f89, %f108;
	mov.f32 	%f109, %f96;
	rcp.approx.f32 	%f110, %f89;
	mov.f32 	%f111, %f110;
	mov.f32 	%f112, %f74;
	mad.f32 %f113, %f109, %f111, %f112;
	mov.f32 	%f89, %f113;
	.loc	25	3906	0
	mov.f32 	%f114, 0f3fc90fdb;   	// 1.5708
	sub.f32 	%f115, %f114, %f89;
	setp.gt.f32 	%p15, %f67, %f68;
	selp.f32 	%f116, %f115, %f89, %p15;
	.loc	25	3912	0
	mov.f32 	%f117, 0f40490fdb;   	// 3.14159
	sub.f32 	%f118, %f117, %f116;
	mov.f32 	%f119, 0f00000000;   	// 0
	setp.lt.f32 	%p16, %f66, %f119;
	selp.f32 	%f120, %f118, %f116, %p16;
	.loc	25	3913	0
	mov.b32 	%r57, %f120;
	or.b32 	%r58, %r36, %r57;
	mov.b32 	%f121, %r58;
	add.f32 	%f122, %f65, %f66;
	mov.f32 	%f123, 0f7f800000;   	// 1.#INF
	setp.le.f32 	%p17, %f122, %f123;
	selp.f32 	%f74, %f121, %f122, %p17;
$Lt_0_18178:
$Lt_0_17666:
	.loc	25	3985	0
	mul.f32 	%f124, %f57, %f64;
	abs.f32 	%f125, %f124;
	mov.f32 	%f126, 0f3f800000;   	// 1
	sub.f32 	%f127, %f126, %f125;
	.loc	25	3920	0
	mov.f32 	%f128, 0f3f11eb85;   	// 0.57
	setp.gt.f32 	%p18, %f125, %f128;
	mov.f32 	%f129, 0f3f000000;   	// 0.5
	mul.f32 	%f130, %f127, %f129;
	sqrt.approx.f32 	%f131, %f130;
	selp.f32 	%f132, %f131, %f125, %p18;
	.loc	25	3138	0
	mul.f32 	%f133, %f132, %f132;
	mov.f32 	%f134, 0f3d53f941;   	// 0.0517514
	mov.f32 	%f135, %f134;
	mov.f32 	%f136, %f133;
	mov.f32 	%f137, 0f3c94d2e9;   	// 0.018167
	mov.f32 	%f138, %f137;
	mad.f32 %f139, %f135, %f136, %f138;
	mov.f32 	%f140, %f139;
	mov.f32 	%f141, %f140;
	mov.f32 	%f142, %f133;
	mov.f32 	%f143, 0f3d3f841f;   	// 0.0467569
	mov.f32 	%f144, %f143;
	mad.f32 %f145, %f141, %f142, %f144;
	mov.f32 	%f140, %f145;
	mov.f32 	%f146, %f140;
	mov.f32 	%f147, %f133;
	mov.f32 	%f148, 0f3d994929;   	// 0.0748466
	mov.f32 	%f149, %f148;
	mad.f32 %f150, %f146, %f147, %f149;
	mov.f32 	%f140, %f150;
	mov.f32 	%f151, %f140;
	mov.f32 	%f152, %f133;
	mov.f32 	%f153, 0f3e2aab94;   	// 0.16667
	mov.f32 	%f154, %f153;
	mad.f32 %f155, %f151, %f152, %f154;
	mov.f32 	%f140, %f155;
	mul.f32 	%f156, %f133, %f140;
	mov.f32 	%f157, %f156;
	mov.f32 	%f158, %f132;
	mov.f32 	%f159, %f132;
	mad.f32 %f160, %f157, %f158, %f159;
	mov.f32 	%f140, %f160;
	.loc	25	3988	0
	add.f32 	%f161, %f140, %f140;
	mov.f32 	%f162, 0f3fc90fdb;   	// 1.5708
	sub.f32 	%f163, %f162, %f140;
	selp.f32 	%f164, %f161, %f163, %p18;
	.loc	25	3990	0
	mov.f32 	%f165, 0f40490fdb;   	// 3.14159
	sub.f32 	%f166, %f165, %f164;
	mov.b32 	%r59, %f124;
	mov.s32 	%r60, 0;
	setp.lt.s32 	%p19, %r59, %r60;
	selp.f32 	%f167, %f166, %f164, %p19;
	.loc	22	102	0
	mov.f32 	%f168, 0f40490fdb;   	// 3.14159
	add.f32 	%f169, %f74, %f168;
	mov.f32 	%f170, 0f3e22f983;   	// 0.159155
	mul.f32 	%f171, %f169, %f170;
	mov.f32 	%f172, %f171;
	mov.f32 	%f173, 0f40490fdb;   	// 3.14159
	sub.f32 	%f174, %f173, %f167;
	mov.f32 	%f175, 0f3ea2f983;   	// 0.31831
	mul.f32 	%f176, %f174, %f175;
	mov.f32 	%f177, %f176;
	mov.f32 	%f178, 0f00000000;   	// 0
	mov.f32 	%f179, %f178;
	mov.f32 	%f180, 0f00000000;   	// 0
	mov.f32 	%f181, %f180;
	tex.2d.v4.f32.f32 {%f182,%f183,%f184,%f185},[elwironment_sampler,{%f172,%f177,%f179,%f181}];
	mov.f32 	%f186, %f182;
	mov.f32 	%f187, %f183;
	mov.f32 	%f188, %f184;
	.loc	22	103	0
	mov.f64 	%fd1, 0d3ff0000000000000;	// 1
	cvt.f64.f32 	%fd2, %f29;
	sub.f64 	%fd3, %fd1, %fd2;
	cvt.rn.f32.f64 	%f189, %fd3;
	ld.global.f32 	%f190, [tex_factor];
	mul.f32 	%f191, %f186, %f190;
	mad.f32 	%f26, %f189, %f191, %f26;
	mul.f32 	%f192, %f187, %f190;
	mad.f32 	%f27, %f189, %f192, %f27;
	mul.f32 	%f193, %f188, %f190;
	mad.f32 	%f28, %f189, %f193, %f28;
$Lt_0_17154:
	.loc	22	120	0
	mov.f32 	%f194, 0f00000000;   	// 0
	st.global.v4.f32 	[prd_miss+32], {%f26,%f27,%f28,%f194};
	.loc	22	121	0
	mov.u32 	%r61, 3;
	st.global.u32 	[prd_miss+92], %r61;
	.loc	22	122	0
	exit;
$LDWend__Z4missv:
	} // _Z4missv
	.global .align 8 .b8 prd_composite[16];

	.entry _Z14miss_compositev
	{
	.reg .u32 %r<34>;
	.reg .f32 %f<198>;
	.reg .pred %p<12>;
	.loc	22	162	0
$LDWbegin__Z14miss_compositev:
	ld.global.v2.u32 	{%r1,%r2}, [launch_index+0];
	.loc	22	143	0
	cvt.rn.f32.u32 	%f1, %r1;
	mov.f32 	%f2, 0f3f000000;     	// 0.5
	add.f32 	%f3, %f1, %f2;
	ld.global.v2.u32 	{%r3,%r4}, [launch_dim+0];
	cvt.rn.f32.u32 	%f4, %r3;
	div.approx.f32 	%f5, %f3, %f4;
	mov.f32 	%f6, %f5;
	cvt.rn.f32.u32 	%f7, %r2;
	mov.f32 	%f8, 0f3f000000;     	// 0.5
	add.f32 	%f9, %f7, %f8;
	cvt.rn.f32.u32 	%f10, %r4;
	div.approx.f32 	%f11, %f9, %f10;
	mov.f32 	%f12, %f11;
	mov.f32 	%f13, 0f00000000;    	// 0
	mov.f32 	%f14, %f13;
	mov.f32 	%f15, 0f00000000;    	// 0
	mov.f32 	%f16, %f15;
	tex.2d.v4.f32.f32 {%f17,%f18,%f19,%f20},[backdrop_sampler,{%f6,%f12,%f14,%f16}];
	mov.f32 	%f21, %f20;
	.loc	22	144	0
	ld.global.f32 	%f22, [tex_factor];
	mov.f32 	%f23, 0f3f800000;    	// 1
	mov.f32 	%f24, 0f3f800000;    	// 1
	mul.f32 	%f25, %f21, %f22;
	sub.f32 	%f26, %f24, %f25;
	mov.f32 	%f27, 0f3f800000;    	// 1
	ld.global.f32 	%f28, [prd_composite+0];
	sub.f32 	%f29, %f27, %f28;
	mul.f32 	%f30, %f26, %f29;
	sub.f32 	%f31, %f23, %f30;
	ld.global.u32 	%r5, [elwironment_visible];
	mov.u32 	%r6, 2;
	setp.eq.u32 	%p1, %r5, %r6;
	@%p1 bra 	$Lt_1_9218;
	ld.global.v2.f32 	{%f32,%f33}, [ray+16];
	ld.global.v4.f32 	{%f34,%f35,%f36,%f37}, [elwironment_xform+0];
	.loc	22	150	0
	mul.f32 	%f38, %f35, %f32;
	ld.global.v4.f32 	{%f39,%f40,%f41,%f42}, [elwironment_xform+16];
	mul.f32 	%f43, %f40, %f32;
	ld.global.v4.f32 	{%f44,%f45,%f46,%f47}, [elwironment_xform+32];
	mul.f32 	%f48, %f45, %f32;
	ld.global.f32 	%f49, [ray+12];
	mad.f32 	%f50, %f49, %f34, %f38;
	mad.f32 	%f51, %f49, %f39, %f43;
	mad.f32 	%f52, %f49, %f44, %f48;
	mad.f32 	%f53, %f33, %f36, %f50;
	mad.f32 	%f54, %f33, %f41, %f51;
	mad.f32 	%f55, %f33, %f46, %f52;
	mov.f32 	%f56, 0f00000000;    	// 0
	mad.f32 	%f57, %f56, %f37, %f53;
	mov.f32 	%f58, 0f00000000;    	// 0
	mad.f32 	%f59, %f58, %f42, %f54;
	mov.f32 	%f60, 0f00000000;    	// 0
	mad.f32 	%f61, %f60, %f47, %f55;
	mul.f32 	%f62, %f59, %f59;
	mad.f32 	%f63, %f57, %f57, %f62;
	mad.f32 	%f64, %f61, %f61, %f63;
	sqrt.approx.f32 	%f65, %f64;
	rcp.approx.f32 	%f66, %f65;
	mul.f32 	%f67, %f57, %f66;
	mul.f32 	%f68, %f61, %f66;
	abs.f32 	%f69, %f67;
	mov.b32 	%r7, %f67;
	abs.f32 	%f70, %f68;
	and.b32 	%r8, %r7, -2147483648;
	mov.f32 	%f71, 0f00000000;    	// 0
	set.eq.u32.f32 	%r9, %f69, %f71;
	neg.s32 	%r10, %r9;
	mov.f32 	%f72, 0f00000000;    	// 0
	set.eq.u32.f32 	%r11, %f70, %f72;
	neg.s32 	%r12, %r11;
	and.b32 	%r13, %r10, %r12;
	mov.u32 	%r14, 0;
	setp.eq.s32 	%p2, %r13, %r14;
	@%p2 bra 	$Lt_1_9986;
	.loc	25	3898	0
	mov.f32 	%f73, 0f40490fdb;    	// 3.14159
	mov.f32 	%f74, 0f00000000;    	// 0
	mov.b32 	%r15, %f68;
	mov.s32 	%r16, 0;
	setp.lt.s32 	%p3, %r15, %r16;
	selp.f32 	%f75, %f73, %f74, %p3;
	.loc	25	3899	0
	mov.b32 	%r17, %f75;
	or.b32 	%r18, %r8, %r17;
	mov.b32 	%f76, %r18;
	bra.uni 	$Lt_1_9730;
$Lt_1_9986:
	mov.f32 	%f77, 0f7f800000;    	// 1.#INF
	set.eq.u32.f32 	%r19, %f69, %f77;
	neg.s32 	%r20, %r19;
	mov.f32 	%f78, 0f7f800000;    	// 1.#INF
	set.eq.u32.f32 	%r21, %f70, %f78;
	neg.s32 	%r22, %r21;
	and.b32 	%r23, %r20, %r22;
	mov.u32 	%r24, 0;
	setp.eq.s32 	%p4, %r23, %r24;
	@%p4 bra 	$Lt_1_10498;
	.loc	25	3901	0
	mov.f32 	%f79, 0f4016cbe4;    	// 2.35619
	mov.f32 	%f80, 0f3f490fdb;    	// 0.785398
	mov.b32 	%r25, %f68;
	mov.s32 	%r26, 0;
	setp.lt.s32 	%p5, %r25, %r26;
	selp.f32 	%f81, %f79, %f80, %p5;
	.loc	25	3902	0
	mov.b32 	%r27, %f81;
	or.b32 	%r28, %r8, %r27;
	mov.b32 	%f76, %r28;
	bra.uni 	$Lt_1_10242;
$Lt_1_10498:
	.loc	25	3906	0
	min.f32 	%f82, %f69, %f70;
	.loc	25	3907	0
	max.f32 	%f83, %f69, %f70;
	.loc	25	3908	0
	div.full.f32 	%f76, %f82, %f83;
	.loc	25	3138	0
	mul.rn.f32 	%f84, %f76, %f76;
	mov.f32 	%f85, %f84;
	mov.f32 	%f86, 0fbf52c7ea;    	// -0.823363
	mov.f32 	%f87, %f86;
	mov.f32 	%f88, 0fc0b59883;    	// -5.67487
	mov.f32 	%f89, %f88;
	mad.f32 %f90, %f85, %f87, %f89;
	mov.f32 	%f91, %f90;
	mov.f32 	%f92, %f91;
	mov.f32 	%f93, %f84;
	mov.f32 	%f94, 0fc0d21907;    	// -6.56556
	mov.f32 	%f95, %f94;
	mad.f32 %f96, %f92, %f93, %f95;
	mov.f32 	%f91, %f96;
	.loc	25	3178	0
	mul.f32 	%f97, %f84, %f91;
	mul.f32 	%f98, %f76, %f97;
	.loc	25	3138	0
	mov.f32 	%f99, 0f41355dc0;    	// 11.3354
	add.f32 	%f100, %f84, %f99;
	mov.f32 	%f101, %f100;
	mov.f32 	%f102, %f84;
	mov.f32 	%f103, 0f41e6bd60;   	// 28.8425
	mov.f32 	%f104, %f103;
	mad.f32 %f105, %f101, %f102, %f104;
	mov.f32 	%f91, %f105;
	mov.f32 	%f106, %f91;
	mov.f32 	%f107, %f84;
	mov.f32 	%f108, 0f419d92c8;   	// 19.6967
	mov.f32 	%f109, %f108;
	mad.f32 %f110, %f106, %f107, %f109;
	mov.f32 	%f91, %f110;
	mov.f32 	%f111, %f98;
	rcp.approx.f32 	%f112, %f91;
	mov.f32 	%f113, %f112;
	mov.f32 	%f114, %f76;
	mad.f32 %f115, %f111, %f113, %f114;
	mov.f32 	%f91, %f115;
	.loc	25	3906	0
	mov.f32 	%f116, 0f3fc90fdb;   	// 1.5708
	sub.f32 	%f117, %f116, %f91;
	setp.gt.f32 	%p6, %f69, %f70;
	selp.f32 	%f118, %f117, %f91, %p6;
	.loc	25	3912	0
	mov.f32 	%f119, 0f40490fdb;   	// 3.14159
	sub.f32 	%f120, %f119, %f118;
	mov.f32 	%f121, 0f00000000;   	// 0
	setp.lt.f32 	%p7, %f68, %f121;
	selp.f32 	%f122, %f120, %f118, %p7;
	.loc	25	3913	0
	mov.b32 	%r29, %f122;
	or.b32 	%r30, %r8, %r29;
	mov.b32 	%f123, %r30;
	add.f32 	%f124, %f67, %f68;
	mov.f32 	%f125, 0f7f800000;   	// 1.#INF
	setp.le.f32 	%p8, %f124, %f125;
	selp.f32 	%f76, %f123, %f124, %p8;
$Lt_1_10242:
$Lt_1_9730:
	.loc	25	3985	0
	mul.f32 	%f126, %f59, %f66;
	abs.f32 	%f127, %f126;
	mov.f32 	%f128, 0f3f800000;   	// 1
	sub.f32 	%f129, %f128, %f127;
	.loc	25	3920	0
	mov.f32 	%f130, 0f3f11eb85;   	// 0.57
	setp.gt.f32 	%p9, %f127, %f130;
	mov.f32 	%f131, 0f3f000000;   	// 0.5
	mul.f32 	%f132, %f129, %f131;
	sqrt.approx.f32 	%f133, %f132;
	selp.f32 	%f134, %f133, %f127, %p9;
	.loc	25	3138	0
	mul.f32 	%f135, %f134, %f134;
	mov.f32 	%f136, 0f3d53f941;   	// 0.0517514
	mov.f32 	%f137, %f136;
	mov.f32 	%f138, %f135;
	mov.f32 	%f139, 0f3c94d2e9;   	// 0.018167
	mov.f32 	%f140, %f139;
	mad.f32 %f141, %f137, %f138, %f140;
	mov.f32 	%f142, %f141;
	mov.f32 	%f143, %f142;
	mov.f32 	%f144, %f135;
	mov.f32 	%f145, 0f3d3f841f;   	// 0.0467569
	mov.f32 	%f146, %f145;
	mad.f32 %f147, %f143, %f144, %f146;
	mov.f32 	%f142, %f147;
	mov.f32 	%f148, %f142;
	mov.f32 	%f149, %f135;
	mov.f32 	%f150, 0f3d994929;   	// 0.0748466
	mov.f32 	%f151, %f150;
	mad.f32 %f152, %f148, %f149, %f151;
	mov.f32 	%f142, %f152;
	mov.f32 	%f153, %f142;
	mov.f32 	%f154, %f135;
	mov.f32 	%f155, 0f3e2aab94;   	// 0.16667
	mov.f32 	%f156, %f155;
	mad.f32 %f157, %f153, %f154, %f156;
	mov.f32 	%f142, %f157;
	mul.f32 	%f158, %f135, %f142;
	mov.f32 	%f159, %f158;
	mov.f32 	%f160, %f134;
	mov.f32 	%f161, %f134;
	mad.f32 %f162, %f159, %f160, %f161;
	mov.f32 	%f142, %f162;
	.loc	25	3988	0
	add.f32 	%f163, %f142, %f142;
	mov.f32 	%f164, 0f3fc90fdb;   	// 1.5708
	sub.f32 	%f165, %f164, %f142;
	selp.f32 	%f166, %f163, %f165, %p9;
	.loc	25	3990	0
	mov.f32 	%f167, 0f40490fdb;   	// 3.14159
	sub.f32 	%f168, %f167, %f166;
	mov.b32 	%r31, %f126;
	mov.s32 	%r32, 0;
	setp.lt.s32 	%p10, %r31, %r32;
	selp.f32 	%f169, %f168, %f166, %p10;
	.loc	22	151	0
	mov.f32 	%f170, 0f40490fdb;   	// 3.14159
	add.f32 	%f171, %f76, %f170;
	mov.f32 	%f172, 0f3e22f983;   	// 0.159155
	mul.f32 	%f173, %f171, %f172;
	mov.f32 	%f174, %f173;
	mov.f32 	%f175, 0f40490fdb;   	// 3.14159
	sub.f32 	%f176, %f175, %f169;
	mov.f32 	%f177, 0f3ea2f983;   	// 0.31831
	mul.f32 	%f178, %f176, %f177;
	mov.f32 	%f179, %f178;
	mov.f32 	%f180, 0f00000000;   	// 0
	mov.f32 	%f181, %f180;
	mov.f32 	%f182, 0f00000000;   	// 0
	mov.f32 	%f183, %f182;
	tex.2d.v4.f32.f32 {%f184,%f185,%f186,%f187},[elwironment_sampler,{%f174,%f179,%f181,%f183}];
	mov.f32 	%f188, %f187;
	.loc	22	152	0
	mov.f32 	%f189, 0f3f800000;   	// 1
	mov.f32 	%f190, 0f3f800000;   	// 1
	sub.f32 	%f191, %f190, %f31;
	mov.f32 	%f192, 0f3f800000;   	// 1
	mul.f32 	%f193, %f188, %f22;
	sub.f32 	%f194, %f192, %f193;
	mul.f32 	%f195, %f191, %f194;
	sub.f32 	%f31, %f189, %f195;
$Lt_1_9218:
	.loc	22	165	0
	mov.f32 	%f196, 0f00000000;   	// 0
	st.global.v2.f32 	[prd_composite+0], {%f31,%f196};
	.loc	22	166	0
	exit;
$LDWend__Z14miss_compositev:
	} // _Z14miss_compositev
	.global .align 1 .b8 material_light_index_buffer[1];
	.global .align 1 .b8 light_coeff_buffer[1];
	.global .u32 radiance_ray_type;
	.global .u32 shadow_ray_type;
	.global .u32 composite_ray_type;
	.global .u32 max_depth;
	.global .align 4 .b8 top_object[4];
	.global .u32 material_accept_shadowsB;
	.global .u32 material_accept_lightsB;
	.global .u32 material_reflection_state;
	.global .u32 material_cast_shadowsB;
	.global .f32 material_light_transmissionF;
	.global .s32 material_elwironment_index;
	.global .f32 t_hit;
	.global .s32 elwironment_id;
	.global .u64 _ZN21rti_internal_register20reg_bitness_detectorE;
	.global .u64 _ZN21rti_internal_register24reg_exception_64_detail0E;
	.global .u64 _ZN21rti_internal_register24reg_exception_64_detail1E;
	.global .u64 _ZN21rti_internal_register24reg_exception_64_detail2E;
	.global .u64 _ZN21rti_internal_register24reg_exception_64_detail3E;
	.global .u64 _ZN21rti_internal_register24reg_exception_64_detail4E;
	.global .u64 _ZN21rti_internal_register24reg_exception_64_detail5E;
	.global .u64 _ZN21rti_internal_register24reg_exception_64_detail6E;
	.global .u64 _ZN21rti_internal_register24reg_exception_64_detail7E;
	.global .u64 _ZN21rti_internal_register24reg_exception_64_detail8E;
	.global .u64 _ZN21rti_internal_register24reg_exception_64_detail9E;
	.global .u32 _ZN21rti_internal_register21reg_exception_detail0E;
	.global .u32 _ZN21rti_internal_register21reg_exception_detail1E;
	.global .u32 _ZN21rti_internal_register21reg_exception_detail2E;
	.global .u32 _ZN21rti_internal_register21reg_exception_detail3E;
	.global .u32 _ZN21rti_internal_register21reg_exception_detail4E;
	.global .u32 _ZN21rti_internal_register21reg_exception_detail5E;
	.global .u32 _ZN21rti_internal_register21reg_exception_detail6E;
	.global .u32 _ZN21rti_internal_register21reg_exception_detail7E;
	.global .u32 _ZN21rti_internal_register21reg_exception_detail8E;
	.global .u32 _ZN21rti_internal_register21reg_exception_detail9E;
	.global .u32 _ZN21rti_internal_register14reg_rayIndex_xE;
	.global .u32 _ZN21rti_internal_register14reg_rayIndex_yE;
	.global .u32 _ZN21rti_internal_register14reg_rayIndex_zE;
	.global .align 8 .b8 camera[88];
	.global .align 16 .b8 prd_radiance[96];
	.global .align 4 .b8 prd_shadow[16];
	.global .align 4 .b8 snormal[12];
	.global .align 4 .b8 gnormal[12];
	.global .align 4 .b8 back_hit_point[12];
	.global .align 4 .b8 front_hit_point[12];
	.global .f32 scene_epsilon = 0f3ba3d70a /* 0.005 */;
	.global .f32 color_epsilon = 0f3727c5ac /* 1e-005 */;
	.global .f32 numeric_epsilon = 0f358637bd /* 1e-006 */;
	.global .f32 max_gloss = 0f46000000 /* 8192 */;
	.global .align 4 .b8 _ZN21rti_internal_typeinfo13scene_epsilonE[8] = {82,97,121,0,4,0,0,0};
	.global .align 4 .b8 _ZN21rti_internal_typeinfo13color_epsilonE[8] = {82,97,121,0,4,0,0,0};
	.global .align 4 .b8 _ZN21rti_internal_typeinfo15numeric_epsilonE[8] = {82,97,121,0,4,0,0,0};
	.global .align 4 .b8 _ZN21rti_internal_typeinfo9max_glossE[8] = {82,97,121,0,4,0,0,0};
	.global .align 4 .b8 _ZN21rti_internal_typeinfo17radiance_ray_typeE[8] = {82,97,121,0,4,0,0,0};
	.global .align 4 .b8 _ZN21rti_internal_typeinfo15shadow_ray_typeE[8] = {82,97,121,0,4,0,0,0};
	.global .align 4 .b8 _ZN21rti_internal_typeinfo18composite_ray_typeE[8] = {82,97,121,0,4,0,0,0};
	.global .align 4 .b8 _ZN21rti_internal_typeinfo9max_depthE[8] = {82,97,121,0,4,0,0,0};
	.global .align 4 .b8 _ZN21rti_internal_typeinfo6cameraE[8] = {82,97,121,0,88,0,0,0};
	.global .align 4 .b8 _ZN21rti_internal_typeinfo10top_objectE[8] = {82,97,121,0,4,0,0,0};
	.global .align 4 .b8 _ZN21rti_internal_typeinfo10tex_factorE[8] = {82,97,121,0,4,0,0,0};
	.global .align 4 .b8 _ZN21rti_internal_typeinfo24material_accept_shadowsBE[8] = {82,97,121,0,4,0,0,0};
	.global .align 4 .b8 _ZN21rti_internal_typeinfo23material_accept_lightsBE[8] = {82,97,121,0,4,0,0,0};
	.global .align 4 .b8 _ZN21rti_internal_typeinfo25material_reflection_stateE[8] = {82,97,121,0,4,0,0,0};
	.global .align 4 .b8 _ZN21rti_internal_typeinfo22material_cast_shadowsBE[8] = {82,97,121,0,4,0,0,0};
	.global .align 4 .b8 _ZN21rti_internal_typeinfo28material_light_transmissionFE[8] = {82,97,121,0,4,0,0,0};
	.global .align 4 .b8 _ZN21rti_internal_typeinfo26material_elwironment_indexE[8] = {82,97,121,0,4,0,0,0};
	.global .align 4 .b8 _ZN21rti_internal_typeinfo3rayE[8] = {82,97,121,0,36,0,0,0};
	.global .align 4 .b8 _ZN21rti_internal_typeinfo5t_hitE[8] = {82,97,121,0,4,0,0,0};
	.global .align 4 .b8 _ZN21rti_internal_typeinfo12prd_radianceE[8] = {82,97,121,0,96,0,0,0};
	.global .align 4 .b8 _ZN21rti_internal_typeinfo10prd_shadowE[8] = {82,97,121,0,16,0,0,0};
	.global .align 4 .b8 _ZN21rti_internal_typeinfo13prd_compositeE[8] = {82,97,121,0,16,0,0,0};
	.global .align 4 .b8 _ZN21rti_internal_typeinfo7snormalE[8] = {82,97,121,0,12,0,0,0};
	.global .align 4 .b8 _ZN21rti_internal_typeinfo7gnormalE[8] = {82,97,121,0,12,0,0,0};
	.global .align 4 .b8 _ZN21rti_internal_typeinfo14back_hit_pointE[8] = {82,97,121,0,12,0,0,0};
	.global .align 4 .b8 _ZN21rti_internal_typeinfo15front_hit_pointE[8] = {82,97,121,0,12,0,0,0};
	.global .align 4 .b8 _ZN21rti_internal_typeinfo8prd_missE[8] = {82,97,121,0,96,0,0,0};
	.global .align 4 .b8 _ZN21rti_internal_typeinfo12launch_indexE[8] = {82,97,121,0,8,0,0,0};
	.global .align 4 .b8 _ZN21rti_internal_typeinfo10launch_dimE[8] = {82,97,121,0,8,0,0,0};
	.global .align 4 .b8 _ZN21rti_internal_typeinfo19elwironment_visibleE[8] = {82,97,121,0,4,0,0,0};
	.global .align 4 .b8 _ZN21rti_internal_typeinfo17elwironment_xformE[8] = {82,97,121,0,64,0,0,0};
	.global .align 4 .b8 _ZN21rti_internal_typeinfo14elwironment_idE[8] = {82,97,121,0,4,0,0,0};
	.global .align 4 .b8 _ZN21rti_internal_typeinfo17elwironment_indexE[8] = {82,97,121,0,4,0,0,0};
	.global .align 1 .b8 _ZN21rti_internal_typename13scene_epsilonE[6] = {0x66,0x6c,0x6f,0x61,0x74,0x0};
	.global .align 1 .b8 _ZN21rti_internal_typename13color_epsilonE[6] = {0x66,0x6c,0x6f,0x61,0x74,0x0};
	.global .align 1 .b8 _ZN21rti_internal_typename15numeric_epsilonE[6] = {0x66,0x6c,0x6f,0x61,0x74,0x0};
	.global .align 1 .b8 _ZN21rti_internal_typename9max_glossE[6] = {0x66,0x6c,0x6f,0x61,0x74,0x0};
	.global .align 1 .b8 _ZN21rti_internal_typename17radiance_ray_typeE[9] = {0x75,0x6e,0x73,0x69,0x67,0x6e,0x65,0x64,0x0};
	.global .align 1 .b8 _ZN21rti_internal_typename15shadow_ray_typeE[9] = {0x75,0x6e,0x73,0x69,0x67,0x6e,0x65,0x64,0x0};
	.global .align 1 .b8 _ZN21rti_internal_typename18composite_ray_typeE[9] = {0x75,0x6e,0x73,0x69,0x67,0x6e,0x65,0x64,0x0};
	.global .align 1 .b8 _ZN21rti_internal_typename9max_depthE[9] = {0x75,0x6e,0x73,0x69,0x67,0x6e,0x65,0x64,0x0};
	.global .align 1 .b8 _ZN21rti_internal_typename6cameraE[12] = {0x43,0x61,0x6d,0x65,0x72,0x61,0x43,0x6f,0x65,0x66,0x66,0x0};
	.global .align 1 .b8 _ZN21rti_internal_typename10top_objectE[9] = {0x72,0x74,0x4f,0x62,0x6a,0x65,0x63,0x74,0x0};
	.global .align 1 .b8 _ZN21rti_internal_typename10tex_factorE[6] = {0x66,0x6c,0x6f,0x61,0x74,0x0};
	.global .align 1 .b8 _ZN21rti_internal_typename24material_accept_shadowsBE[9] = {0x75,0x6e,0x73,0x69,0x67,0x6e,0x65,0x64,0x0};
	.global .align 1 .b8 _ZN21rti_internal_typename23material_accept_lightsBE[9] = {0x75,0x6e,0x73,0x69,0x67,0x6e,0x65,0x64,0x0};
	.global .align 1 .b8 _ZN21rti_internal_typename25material_reflection_stateE[9] = {0x75,0x6e,0x73,0x69,0x67,0x6e,0x65,0x64,0x0};
	.global .align 1 .b8 _ZN21rti_internal_typename22material_cast_shadowsBE[9] = {0x75,0x6e,0x73,0x69,0x67,0x6e,0x65,0x64,0x0};
	.global .align 1 .b8 _ZN21rti_internal_typename28material_light_transmissionFE[6] = {0x66,0x6c,0x6f,0x61,0x74,0x0};
	.global .align 1 .b8 _ZN21rti_internal_typename26material_elwironment_indexE[4] = {0x69,0x6e,0x74,0x0};
	.global .align 1 .b8 _ZN21rti_internal_typename3rayE[11] = {0x6f,0x70,0x74,0x69,0x78,0x3a,0x3a,0x52,0x61,0x79,0x0};
	.global .align 1 .b8 _ZN21rti_internal_typename5t_hitE[6] = {0x66,0x6c,0x6f,0x61,0x74,0x0};
	.global .align 1 .b8 _ZN21rti_internal_typename12prd_radianceE[20] = {0x50,0x65,0x72,0x52,0x61,0x79,0x44,0x61,0x74,0x61,0x5f,0x72,0x61,0x64,0x69,0x61,0x6e,0x63,0x65,0x0};
	.global .align 1 .b8 _ZN21rti_internal_typename10prd_shadowE[18] = {0x50,0x65,0x72,0x52,0x61,0x79,0x44,0x61,0x74,0x61,0x5f,0x73,0x68,0x61,0x64,0x6f,0x77,0x0};
	.global .align 1 .b8 _ZN21rti_internal_typename13prd_compositeE[21] = {0x50,0x65,0x72,0x52,0x61,0x79,0x44,0x61,0x74,0x61,0x5f,0x63,0x6f,0x6d,0x70,0x6f,0x73,0x69,0x74,0x65,0x0};
	.global .align 1 .b8 _ZN21rti_internal_typename7snormalE[7] = {0x66,0x6c,0x6f,0x61,0x74,0x33,0x0};
	.global .align 1 .b8 _ZN21rti_internal_typename7gnormalE[7] = {0x66,0x6c,0x6f,0x61,0x74,0x33,0x0};
	.global .align 1 .b8 _ZN21rti_internal_typename14back_hit_pointE[7] = {0x66,0x6c,0x6f,0x61,0x74,0x33,0x0};
	.global .align 1 .b8 _ZN21rti_internal_typename15front_hit_pointE[7] = {0x66,0x6c,0x6f,0x61,0x74,0x33,0x0};
	.global .align 1 .b8 _ZN21rti_internal_typename8prd_missE[20] = {0x50,0x65,0x72,0x52,0x61,0x79,0x44,0x61,0x74,0x61,0x5f,0x72,0x61,0x64,0x69,0x61,0x6e,0x63,0x65,0x0};
	.global .align 1 .b8 _ZN21rti_internal_typename12launch_indexE[6] = {0x75,0x69,0x6e,0x74,0x32,0x0};
	.global .align 1 .b8 _ZN21rti_internal_typename10launch_dimE[6] = {0x75,0x69,0x6e,0x74,0x32,0x0};
	.global .align 1 .b8 _ZN21rti_internal_typename19elwironment_visibleE[9] = {0x75,0x6e,0x73,0x69,0x67,0x6e,0x65,0x64,0x0};
	.global .align 1 .b8 _ZN21rti_internal_typename17elwironment_xformE[17] = {0x6f,0x70,0x74,0x69,0x78,0x3a,0x3a,0x4d,0x61,0x74,0x72,0x69,0x78,0x34,0x78,0x34,0x0};
	.global .align 1 .b8 _ZN21rti_internal_typename14elwironment_idE[4] = {0x69,0x6e,0x74,0x0};
	.global .align 1 .b8 _ZN21rti_internal_typename17elwironment_indexE[4] = {0x69,0x6e,0x74,0x0};
	.global .align 1 .b8 _ZN21rti_internal_semantic13scene_epsilonE[1] = {0x0};
	.global .align 1 .b8 _ZN21rti_internal_semantic13color_epsilonE[1] = {0x0};
	.global .align 1 .b8 _ZN21rti_internal_semantic15numeric_epsilonE[1] = {0x0};
	.global .align 1 .b8 _ZN21rti_internal_semantic9max_glossE[1] = {0x0};
	.global .align 1 .b8 _ZN21rti_internal_semantic17radiance_ray_typeE[1] = {0x0};
	.global .align 1 .b8 _ZN21rti_internal_semantic15shadow_ray_typeE[1] = {0x0};
	.global .align 1 .b8 _ZN21rti_internal_semantic18composite_ray_typeE[1] = {0x0};
	.global .align 1 .b8 _ZN21rti_internal_semantic9max_depthE[1] = {0x0};
	.global .align 1 .b8 _ZN21rti_internal_semantic6cameraE[1] = {0x0};
	.global .align 1 .b8 _ZN21rti_internal_semantic10top_objectE[1] = {0x0};
	.global .align 1 .b8 _ZN21rti_internal_semantic10tex_factorE[1] = {0x0};
	.global .align 1 .b8 _ZN21rti_internal_semantic24material_accept_shadowsBE[1] = {0x0};
	.global .align 1 .b8 _ZN21rti_internal_semantic23material_accept_lightsBE[1] = {0x0};
	.global .align 1 .b8 _ZN21rti_internal_semantic25material_reflection_stateE[1] = {0x0};
	.global .align 1 .b8 _ZN21rti_internal_semantic22material_cast_shadowsBE[1] = {0x0};
	.global .align 1 .b8 _ZN21rti_internal_semantic28material_light_transmissionFE[1] = {0x0};
	.global .align 1 .b8 _ZN21rti_internal_semantic26material_elwironment_indexE[1] = {0x0};
	.global .align 1 .b8 _ZN21rti_internal_semantic3rayE[13] = {0x72,0x74,0x43,0x75,0x72,0x72,0x65,0x6e,0x74,0x52,0x61,0x79,0x0};
	.global .align 1 .b8 _ZN21rti_internal_semantic5t_hitE[23] = {0x72,0x74,0x49,0x6e,0x74,0x65,0x72,0x73,0x65,0x63,0x74,0x69,0x6f,0x6e,0x44,0x69,0x73,0x74,0x61,0x6e,0x63,0x65,0x0};
	.global .align 1 .b8 _ZN21rti_internal_semantic12prd_radianceE[10] = {0x72,0x74,0x50,0x61,0x79,0x6c,0x6f,0x61,0x64,0x0};
	.global .align 1 .b8 _ZN21rti_internal_semantic10prd_shadowE[10] = {0x72,0x74,0x50,0x61,0x79,0x6c,0x6f,0x61,0x64,0x0};
	.global .align 1 .b8 _ZN21rti_internal_semantic13prd_compositeE[10] = {0x72,0x74,0x50,0x61,0x79,0x6c,0x6f,0x61,0x64,0x0};
	.global .align 1 .b8 _ZN21rti_internal_semantic7snormalE[25] = {0x61,0x74,0x74,0x72,0x69,0x62,0x75,0x74,0x65,0x20,0x73,0x68,0x61,0x64,0x69,0x6e,0x67,0x5f,0x6e,0x6f,0x72,0x6d,0x61,0x6c,0x0};
	.global .align 1 .b8 _ZN21rti_internal_semantic7gnormalE[27] = {0x61,0x74,0x74,0x72,0x69,0x62,0x75,0x74,0x65,0x20,0x67,0x65,0x6f,0x6d,0x65,0x74,0x72,0x69,0x63,0x5f,0x6e,0x6f,0x72,0x6d,0x61,0x6c,0x0};
	.global .align 1 .b8 _ZN21rti_internal_semantic14back_hit_pointE[25] = {0x61,0x74,0x74,0x72,0x69,0x62,0x75,0x74,0x65,0x20,0x62,0x61,0x63,0x6b,0x5f,0x68,0x69,0x74,0x5f,0x70,0x6f,0x69,0x6e,0x74,0x0};
	.global .align 1 .b8 _ZN21rti_internal_semantic15front_hit_pointE[26] = {0x61,0x74,0x74,0x72,0x69,0x62,0x75,0x74,0x65,0x20,0x66,0x72,0x6f,0x6e,0x74,0x5f,0x68,0x69,0x74,0x5f,0x70,0x6f,0x69,0x6e,0x74,0x0};
	.global .align 1 .b8 _ZN21rti_internal_semantic8prd_missE[10] = {0x72,0x74,0x50,0x61,0x79,0x6c,0x6f,0x61,0x64,0x0};
	.global .align 1 .b8 _ZN21rti_internal_semantic12launch_indexE[14] = {0x72,0x74,0x4c,0x61,0x75,0x6e,0x63,0x68,0x49,0x6e,0x64,0x65,0x78,0x0};
	.global .align 1 .b8 _ZN21rti_internal_semantic10launch_dimE[12] = {0x72,0x74,0x4c,0x61,0x75,0x6e,0x63,0x68,0x44,0x69,0x6d,0x0};
	.global .align 1 .b8 _ZN21rti_internal_semantic19elwironment_visibleE[1] = {0x0};
	.global .align 1 .b8 _ZN21rti_internal_semantic17elwironment_xformE[1] = {0x0};
	.global .align 1 .b8 _ZN21rti_internal_semantic14elwironment_idE[1] = {0x0};
	.global .align 1 .b8 _ZN21rti_internal_semantic17elwironment_indexE[1] = {0x0};
	.global .align 1 .b8 _ZN23rti_internal_annotation13scene_epsilonE[1] = {0x0};
	.global .align 1 .b8 _ZN23rti_internal_annotation13color_epsilonE[1] = {0x0};
	.global .align 1 .b8 _ZN23rti_internal_annotation15numeric_epsilonE[1] = {0x0};
	.global .align 1 .b8 _ZN23rti_internal_annotation9max_glossE[1] = {0x0};
	.global .align 1 .b8 _ZN23rti_internal_annotation17radiance_ray_typeE[1] = {0x0};
	.global .align 1 .b8 _ZN23rti_internal_annotation15shadow_ray_typeE[1] = {0x0};
	.global .align 1 .b8 _ZN23rti_internal_annotation18composite_ray_typeE[1] = {0x0};
	.global .align 1 .b8 _ZN23rti_internal_annotation9max_depthE[1] = {0x0};
	.global .align 1 .b8 _ZN23rti_internal_annotation6cameraE[1] = {0x0};
	.global .align 1 .b8 _ZN23rti_internal_annotation10top_objectE[1] = {0x0};
	.global .align 1 .b8 _ZN23rti_internal_annotation10tex_factorE[1] = {0x0};
	.global .align 1 .b8 _ZN23rti_internal_annotation24material_accept_shadowsBE[1] = {0x0};
	.global .align 1 .b8 _ZN23rti_internal_annotation23material_accept_lightsBE[1] = {0x0};
	.global .align 1 .b8 _ZN23rti_internal_annotation25material_reflection_stateE[1] = {0x0};
	.global .align 1 .b8 _ZN23rti_internal_annotation22material_cast_shadowsBE[1] = {0x0};
	.global .align 1 .b8 _ZN23rti_internal_annotation28material_light_transmissionFE[1] = {0x0};
	.global .align 1 .b8 _ZN23rti_internal_annotation26material_elwironment_indexE[1] = {0x0};
	.global .align 1 .b8 _ZN23rti_internal_annotation3rayE[1] = {0x0};
	.global .align 1 .b8 _ZN23rti_internal_annotation5t_hitE[1] = {0x0};
	.global .align 1 .b8 _ZN23rti_internal_annotation12prd_radianceE[1] = {0x0};
	.global .align 1 .b8 _ZN23rti_internal_annotation10prd_shadowE[1] = {0x0};
	.global .align 1 .b8 _ZN23rti_internal_annotation13prd_compositeE[1] = {0x0};
	.global .align 1 .b8 _ZN23rti_internal_annotation7snormalE[1] = {0x0};
	.global .align 1 .b8 _ZN23rti_internal_annotation7gnormalE[1] = {0x0};
	.global .align 1 .b8 _ZN23rti_internal_annotation14back_hit_pointE[1] = {0x0};
	.global .align 1 .b8 _ZN23rti_internal_annotation15front_hit_pointE[1] = {0x0};
	.global .align 1 .b8 _ZN23rti_internal_annotation8prd_missE[1] = {0x0};
	.global .align 1 .b8 _ZN23rti_internal_annotation12launch_indexE[1] = {0x0};
	.global .align 1 .b8 _ZN23rti_internal_annotation10launch_dimE[1] = {0x0};
	.global .align 1 .b8 _ZN23rti_internal_annotation19elwironment_visibleE[1] = {0x0};
	.global .align 1 .b8 _ZN23rti_internal_annotation17elwironment_xformE[1] = {0x0};
	.global .align 1 .b8 _ZN23rti_internal_annotation14elwironment_idE[1] = {0x0};
	.global .align 1 .b8 _ZN23rti_internal_annotation17elwironment_indexE[1] = {0x0};



// ===== COMPILED SASS (sm_100) =====

	.target	sm_100

	.elftype	@"ET_EXEC"


//--------------------- .note.nv.tkinfo           --------------------------
	.section	.note.nv.tkinfo,"",@"SHT_NOTE"
	.sectionflags	@"SHF_NOTE_NV_TKINFO"
	.tkinfo
        /*0018*/ 	.word	0x00000002
        /*0030*/ 	.string	""
        /*0030*/ 	.string	"ptxas"
        /*0030*/ 	.string	"Cuda compilation tools, release 13.0, V13.0.88"
        /*0030*/ 	.string	"Build cuda_13.0.r13.0/compiler.36424714_0"
        /*0030*/ 	.string	"-arch sm_100 "



//--------------------- .note.nv.cuinfo           --------------------------
	.section	.note.nv.cuinfo,"",@"SHT_NOTE"
	.sectionflags	@"SHF_NOTE_NV_CUINFO"
        /*0018*/ 	.short	0x0002
        /*001a*/ 	.short	0x000a
        /*001c*/ 	.short	0x0082
	.zero		2


//--------------------- .nv.info                  --------------------------
	.section	.nv.info,"",@"SHT_CUDA_INFO"
	.align	4


	//----- nvinfo : EIATTR_REGCOUNT
	.align		4
        /*0000*/ 	.byte	0x04, 0x2f
        /*0002*/ 	.short	(.L_192 - .L_191)
	.align		4
.L_191:
        /*0004*/ 	.word	index@(_Z4missv)
        /*0008*/ 	.word	0x0000001d


	//----- nvinfo : EIATTR_FRAME_SIZE
	.align		4
.L_192:
        /*000c*/ 	.byte	0x04, 0x11
        /*000e*/ 	.short	(.L_194 - .L_193)
	.align		4
.L_193:
        /*0010*/ 	.word	index@(_Z4missv)
        /*0014*/ 	.word	0x00000000


	//----- nvinfo : EIATTR_REGCOUNT
	.align		4
.L_194:
        /*0018*/ 	.byte	0x04, 0x2f
        /*001a*/ 	.short	(.L_196 - .L_195)
	.align		4
.L_195:
        /*001c*/ 	.word	index@(_Z14miss_compositev)
        /*0020*/ 	.word	0x0000001c


	//----- nvinfo : EIATTR_FRAME_SIZE
	.align		4
.L_196:
        /*0024*/ 	.byte	0x04, 0x11
        /*0026*/ 	.short	(.L_198 - .L_197)
	.align		4
.L_197:
        /*0028*/ 	.word	index@(_Z14miss_compositev)
        /*002c*/ 	.word	0x00000000


	//----- nvinfo : EIATTR_MIN_STACK_SIZE
	.align		4
.L_198:
        /*0030*/ 	.byte	0x04, 0x12
        /*0032*/ 	.short	(.L_200 - .L_199)
	.align		4
.L_199:
        /*0034*/ 	.word	index@(_Z14miss_compositev)
        /*0038*/ 	.word	0x00000000


	//----- nvinfo : EIATTR_MIN_STACK_SIZE
	.align		4
.L_200:
        /*003c*/ 	.byte	0x04, 0x12
        /*003e*/ 	.short	(.L_202 - .L_201)
	.align		4
.L_201:
        /*0040*/ 	.word	index@(_Z4missv)
        /*0044*/ 	.word	0x00000000
.L_202:


//--------------------- .nv.compat                --------------------------
	.section	.nv.compat,"",@"SHT_CUDA_COMPAT_INFO"
	.align	4
        /*0000*/ 	.byte	0x02, 0x09, 0x00, 0x00, 0x02, 0x02, 0x02, 0x00, 0x02, 0x05, 0x05, 0x00, 0x03, 0x07, 0x01, 0x01
        /*0010*/ 	.byte	0x02, 0x03, 0x00, 0x00, 0x02, 0x06, 0x01, 0x00, 0x04, 0x0b, 0x08, 0x00, 0x01, 0x00, 0x00, 0x00
        /*0020*/ 	.byte	0x00, 0x00, 0x00, 0x00


//--------------------- .nv.info._Z14miss_compositev --------------------------
	.section	.nv.info._Z14miss_compositev,"",@"SHT_CUDA_INFO"
	.sectionflags	@""
	.align	4


	//----- nvinfo : EIATTR_CUDA_API_VERSION
	.align		4
        /*0000*/ 	.byte	0x04, 0x37
        /*0002*/ 	.short	(.L_204 - .L_203)
.L_203:
        /*0004*/ 	.word	0x00000082


	//----- nvinfo : EIATTR_SPARSE_MMA_MASK
	.align		4
.L_204:
        /*0008*/ 	.byte	0x03, 0x50
        /*000a*/ 	.short	0x0000


	//----- nvinfo : EIATTR_MAXREG_COUNT
	.align		4
        /*000c*/ 	.byte	0x03, 0x1b
        /*000e*/ 	.short	0x00ff


	//----- nvinfo : EIATTR_MERCURY_ISA_VERSION
	.align		4
        /*0010*/ 	.byte	0x03, 0x5f
        /*0012*/ 	.short	0x0101


	//----- nvinfo : EIATTR_VRC_CTA_INIT_COUNT
	.align		4
        /*0014*/ 	.byte	0x02, 0x4a
	.zero		1
	.zero		1


	//----- nvinfo : EIATTR_EXIT_INSTR_OFFSETS
	.align		4
        /*0018*/ 	.byte	0x04, 0x1c
        /*001a*/ 	.short	(.L_206 - .L_205)


	//   ....[0]....
.L_205:
        /*001c*/ 	.word	0x00000880


	//----- nvinfo : EIATTR_SW_WAR
	.align		4
.L_206:
        /*0020*/ 	.byte	0x04, 0x36
        /*0022*/ 	.short	(.L_208 - .L_207)
.L_207:
        /*0024*/ 	.word	0x00000008


	//----- nvinfo : EIATTR_BINDLESS_TEXTURE_BANK
	.align		4
.L_208:
        /*0028*/ 	.byte	0x02, 0x15
	.zero		1
	.zero		1


	//----- nvinfo : EIATTR_BINDLESS_SURFACE_BANK
	.align		4
        /*002c*/ 	.byte	0x02, 0x16
	.zero		1
	.zero		1


//--------------------- .nv.info._Z4missv         --------------------------
	.section	.nv.info._Z4missv,"",@"SHT_CUDA_INFO"
	.sectionflags	@""
	.align	4


	//----- nvinfo : EIATTR_CUDA_API_VERSION
	.align		4
        /*0000*/ 	.byte	0x04, 0x37
        /*0002*/ 	.short	(.L_210 - .L_209)
.L_209:
        /*0004*/ 	.word	0x00000082


	//----- nvinfo : EIATTR_SPARSE_MMA_MASK
	.align		4
.L_210:
        /*0008*/ 	.byte	0x03, 0x50
        /*000a*/ 	.short	0x0000


	//----- nvinfo : EIATTR_MAXREG_COUNT
	.align		4
        /*000c*/ 	.byte	0x03, 0x1b
        /*000e*/ 	.short	0x00ff


	//----- nvinfo : EIATTR_MERCURY_ISA_VERSION
	.align		4
        /*0010*/ 	.byte	0x03, 0x5f
        /*0012*/ 	.short	0x0101


	//----- nvinfo : EIATTR_VRC_CTA_INIT_COUNT
	.align		4
        /*0014*/ 	.byte	0x02, 0x4a
	.zero		1
	.zero		1


	//----- nvinfo : EIATTR_EXIT_INSTR_OFFSETS
	.align		4
        /*0018*/ 	.byte	0x04, 0x1c
        /*001a*/ 	.short	(.L_212 - .L_211)


	//   ....[0]....
.L_211:
        /*001c*/ 	.word	0x00000ba0


	//----- nvinfo : EIATTR_INDIRECT_BRANCH_TARGETS
	.align		4
.L_212:
        /*0020*/ 	.byte	0x04, 0x34
        /*0022*/ 	.short	(.L_214 - .L_213)


	//   ....[0]....
.L_213:
        /*0024*/ 	.word	.L_x_10@srel
        /*0028*/ 	.short	0x0
        /*002a*/ 	.short	0x0
        /*002c*/ 	.word	0x3
        /*0030*/ 	.word	.L_x_11@srel
        /*0034*/ 	.word	.L_x_12@srel
        /*0038*/ 	.word	.L_x_13@srel


	//----- nvinfo : EIATTR_SW_WAR
	.align		4
.L_214:
        /*003c*/ 	.byte	0x04, 0x36
        /*003e*/ 	.short	(.L_216 - .L_215)
.L_215:
        /*0040*/ 	.word	0x00000008


	//----- nvinfo : EIATTR_BINDLESS_TEXTURE_BANK
	.align		4
.L_216:
        /*0044*/ 	.byte	0x02, 0x15
	.zero		1
	.zero		1


	//----- nvinfo : EIATTR_BINDLESS_SURFACE_BANK
	.align		4
        /*0048*/ 	.byte	0x02, 0x16
	.zero		1
	.zero		1


//--------------------- .nv.callgraph             --------------------------
	.section	.nv.callgraph,"",@"SHT_CUDA_CALLGRAPH"
	.align	4
	.sectionentsize	8
	.align		4
        /*0000*/ 	.word	0x00000000
	.align		4
        /*0004*/ 	.word	0xffffffff
	.align		4
        /*0008*/ 	.word	0x00000000
	.align		4
        /*000c*/ 	.word	0xfffffffe
	.align		4
        /*0010*/ 	.word	0x00000000
	.align		4
        /*0014*/ 	.word	0xfffffffd
	.align		4
        /*0018*/ 	.word	0x00000000
	.align		4
        /*001c*/ 	.word	0xfffffffc


//--------------------- .nv.constant4             --------------------------
	.section	.nv.constant4,"a",@progbits
	.align	8
	.align		8
.nv.constant4:
        /*0000*/ 	.dword	tex_factor
	.align		8
        /*0008*/ 	.dword	launch_index
	.align		8
        /*0010*/ 	.dword	launch_dim
	.align		8
        /*0018*/ 	.dword	elwironment_visible
	.align		8
        /*0020*/ 	.dword	elwironment_index
	.align		8
        /*0028*/ 	.dword	ray
	.align		8
        /*0030*/ 	.dword	prd_miss
	.align		8
        /*0038*/ 	.dword	elwironment_xform
	.align		8
        /*0040*/ 	.dword	prd_composite
	.align		8
        /*0048*/ 	.dword	material_light_index_buffer
	.align		8
        /*0050*/ 	.dword	light_coeff_buffer
	.align		8
        /*0058*/ 	.dword	radiance_ray_type
	.align		8
        /*0060*/ 	.dword	shadow_ray_type
	.align		8
        /*0068*/ 	.dword	composite_ray_type
	.align		8
        /*0070*/ 	.dword	max_depth
	.align		8
        /*0078*/ 	.dword	top_object
	.align		8
        /*0080*/ 	.dword	material_accept_shadowsB
	.align		8
        /*0088*/ 	.dword	material_accept_lightsB
	.align		8
        /*0090*/ 	.dword	material_reflection_state
	.align		8
        /*0098*/ 	.dword	material_cast_shadowsB
	.align		8
        /*00a0*/ 	.dword	material_light_transmissionF
	.align		8
        /*00a8*/ 	.dword	material_elwironment_index
	.align		8
        /*00b0*/ 	.dword	t_hit
	.align		8
        /*00b8*/ 	.dword	elwironment_id
	.align		8
        /*00c0*/ 	.dword	_ZN21rti_internal_register20reg_bitness_detectorE
	.align		8
        /*00c8*/ 	.dword	_ZN21rti_internal_register24reg_exception_64_detail0E
	.align		8
        /*00d0*/ 	.dword	_ZN21rti_internal_register24reg_exception_64_detail1E
	.align		8
        /*00d8*/ 	.dword	_ZN21rti_internal_register24reg_exception_64_detail2E
	.align		8
        /*00e0*/ 	.dword	_ZN21rti_internal_register24reg_exception_64_detail3E
	.align		8
        /*00e8*/ 	.dword	_ZN21rti_internal_register24reg_exception_64_detail4E
	.align		8
        /*00f0*/ 	.dword	_ZN21rti_internal_register24reg_exception_64_detail5E
	.align		8
        /*00f8*/ 	.dword	_ZN21rti_internal_register24reg_exception_64_detail6E
	.align		8
        /*0100*/ 	.dword	_ZN21rti_internal_register24reg_exception_64_detail7E
	.align		8
        /*0108*/ 	.dword	_ZN21rti_internal_register24reg_exception_64_detail8E
	.align		8
        /*0110*/ 	.dword	_ZN21rti_internal_register24reg_exception_64_detail9E
	.align		8
        /*0118*/ 	.dword	_ZN21rti_internal_register21reg_exception_detail0E
	.align		8
        /*0120*/ 	.dword	_ZN21rti_internal_register21reg_exception_detail1E
	.align		8
        /*0128*/ 	.dword	_ZN21rti_internal_register21reg_exception_detail2E
	.align		8
        /*0130*/ 	.dword	_ZN21rti_internal_register21reg_exception_detail3E
	.align		8
        /*0138*/ 	.dword	_ZN21rti_internal_register21reg_exception_detail4E
	.align		8
        /*0140*/ 	.dword	_ZN21rti_internal_register21reg_exception_detail5E
	.align		8
        /*0148*/ 	.dword	_ZN21rti_internal_register21reg_exception_detail6E
	.align		8
        /*0150*/ 	.dword	_ZN21rti_internal_register21reg_exception_detail7E
	.align		8
        /*0158*/ 	.dword	_ZN21rti_internal_register21reg_exception_detail8E
	.align		8
        /*0160*/ 	.dword	_ZN21rti_internal_register21reg_exception_detail9E
	.align		8
        /*0168*/ 	.dword	_ZN21rti_internal_register14reg_rayIndex_xE
	.align		8
        /*0170*/ 	.dword	_ZN21rti_internal_register14reg_rayIndex_yE
	.align		8
        /*0178*/ 	.dword	_ZN21rti_internal_register14reg_rayIndex_zE
	.align		8
        /*0180*/ 	.dword	camera
	.align		8
        /*0188*/ 	.dword	prd_radiance
	.align		8
        /*0190*/ 	.dword	prd_shadow
	.align		8
        /*0198*/ 	.dword	snormal
	.align		8
        /*01a0*/ 	.dword	gnormal
	.align		8
        /*01a8*/ 	.dword	back_hit_point
	.align		8
        /*01b0*/ 	.dword	front_hit_point
	.align		8
        /*01b8*/ 	.dword	scene_epsilon
	.align		8
        /*01c0*/ 	.dword	color_epsilon
	.align		8
        /*01c8*/ 	.dword	numeric_epsilon
	.align		8
        /*01d0*/ 	.dword	max_gloss
	.align		8
        /*01d8*/ 	.dword	_ZN21rti_internal_typeinfo13scene_epsilonE
	.align		8
        /*01e0*/ 	.dword	_ZN21rti_internal_typeinfo13color_epsilonE
	.align		8
        /*01e8*/ 	.dword	_ZN21rti_internal_typeinfo15numeric_epsilonE
	.align		8
        /*01f0*/ 	.dword	_ZN21rti_internal_typeinfo9max_glossE
	.align		8
        /*01f8*/ 	.dword	_ZN21rti_internal_typeinfo17radiance_ray_typeE
	.align		8
        /*0200*/ 	.dword	_ZN21rti_internal_typeinfo15shadow_ray_typeE
	.align		8
        /*0208*/ 	.dword	_ZN21rti_internal_typeinfo18composite_ray_typeE
	.align		8
        /*0210*/ 	.dword	_ZN21rti_internal_typeinfo9max_depthE
	.align		8
        /*0218*/ 	.dword	_ZN21rti_internal_typeinfo6cameraE
	.align		8
        /*0220*/ 	.dword	_ZN21rti_internal_typeinfo10top_objectE
	.align		8
        /*0228*/ 	.dword	_ZN21rti_internal_typeinfo10tex_factorE
	.align		8
        /*0230*/ 	.dword	_ZN21rti_internal_typeinfo24material_accept_shadowsBE
	.align		8
        /*0238*/ 	.dword	_ZN21rti_internal_typeinfo23material_accept_lightsBE
	.align		8
        /*0240*/ 	.dword	_ZN21rti_internal_typeinfo25material_reflection_stateE
	.align		8
        /*0248*/ 	.dword	_ZN21rti_internal_typeinfo22material_cast_shadowsBE
	.align		8
        /*0250*/ 	.dword	_ZN21rti_internal_typeinfo28material_light_transmissionFE
	.align		8
        /*0258*/ 	.dword	_ZN21rti_internal_typeinfo26material_elwironment_indexE
	.align		8
        /*0260*/ 	.dword	_ZN21rti_internal_typeinfo3rayE
	.align		8
        /*0268*/ 	.dword	_ZN21rti_internal_typeinfo5t_hitE
	.align		8
        /*0270*/ 	.dword	_ZN21rti_internal_typeinfo12prd_radianceE
	.align		8
        /*0278*/ 	.dword	_ZN21rti_internal_typeinfo10prd_shadowE
	.align		8
        /*0280*/ 	.dword	_ZN21rti_internal_typeinfo13prd_compositeE
	.align		8
        /*0288*/ 	.dword	_ZN21rti_internal_typeinfo7snormalE
	.align		8
        /*0290*/ 	.dword	_ZN21rti_internal_typeinfo7gnormalE
	.align		8
        /*0298*/ 	.dword	_ZN21rti_internal_typeinfo14back_hit_pointE
	.align		8
        /*02a0*/ 	.dword	_ZN21rti_internal_typeinfo15front_hit_pointE
	.align		8
        /*02a8*/ 	.dword	_ZN21rti_internal_typeinfo8prd_missE
	.align		8
        /*02b0*/ 	.dword	_ZN21rti_internal_typeinfo12launch_indexE
	.align		8
        /*02b8*/ 	.dword	_ZN21rti_internal_typeinfo10launch_dimE
	.align		8
        /*02c0*/ 	.dword	_ZN21rti_internal_typeinfo19elwironment_visibleE
	.align		8
        /*02c8*/ 	.dword	_ZN21rti_internal_typeinfo17elwironment_xformE
	.align		8
        /*02d0*/ 	.dword	_ZN21rti_internal_typeinfo14elwironment_idE
	.align		8
        /*02d8*/ 	.dword	_ZN21rti_internal_typeinfo17elwironment_indexE
	.align		8
        /*02e0*/ 	.dword	_ZN21rti_internal_typename13scene_epsilonE
	.align		8
        /*02e8*/ 	.dword	_ZN21rti_internal_typename13color_epsilonE
	.align		8
        /*02f0*/ 	.dword	_ZN21rti_internal_typename15numeric_epsilonE
	.align		8
        /*02f8*/ 	.dword	_ZN21rti_internal_typename9max_glossE
	.align		8
        /*0300*/ 	.dword	_ZN21rti_internal_typename17radiance_ray_typeE
	.align		8
        /*0308*/ 	.dword	_ZN21rti_internal_typename15shadow_ray_typeE
	.align		8
        /*0310*/ 	.dword	_ZN21rti_internal_typename18composite_ray_typeE
	.align		8
        /*0318*/ 	.dword	_ZN21rti_internal_typename9max_depthE
	.align		8
        /*0320*/ 	.dword	_ZN21rti_internal_typename6cameraE
	.align		8
        /*0328*/ 	.dword	_ZN21rti_internal_typename10top_objectE
	.align		8
        /*0330*/ 	.dword	_ZN21rti_internal_typename10tex_factorE
	.align		8
        /*0338*/ 	.dword	_ZN21rti_internal_typename24material_accept_shadowsBE
	.align		8
        /*0340*/ 	.dword	_ZN21rti_internal_typename23material_accept_lightsBE
	.align		8
        /*0348*/ 	.dword	_ZN21rti_internal_typename25material_reflection_stateE
	.align		8
        /*0350*/ 	.dword	_ZN21rti_internal_typename22material_cast_shadowsBE
	.align		8
        /*0358*/ 	.dword	_ZN21rti_internal_typename28material_light_transmissionFE
	.align		8
        /*0360*/ 	.dword	_ZN21rti_internal_typename26material_elwironment_indexE
	.align		8
        /*0368*/ 	.dword	_ZN21rti_internal_typename3rayE
	.align		8
        /*0370*/ 	.dword	_ZN21rti_internal_typename5t_hitE
	.align		8
        /*0378*/ 	.dword	_ZN21rti_internal_typename12prd_radianceE
	.align		8
        /*0380*/ 	.dword	_ZN21rti_internal_typename10prd_shadowE
	.align		8
        /*0388*/ 	.dword	_ZN21rti_internal_typename13prd_compositeE
	.align		8
        /*0390*/ 	.dword	_ZN21rti_internal_typename7snormalE
	.align		8
        /*0398*/ 	.dword	_ZN21rti_internal_typename7gnormalE
	.align		8
        /*03a0*/ 	.dword	_ZN21rti_internal_typename14back_hit_pointE
	.align		8
        /*03a8*/ 	.dword	_ZN21rti_internal_typename15front_hit_pointE
	.align		8
        /*03b0*/ 	.dword	_ZN21rti_internal_typename8prd_missE
	.align		8
        /*03b8*/ 	.dword	_ZN21rti_internal_typename12launch_indexE
	.align		8
        /*03c0*/ 	.dword	_ZN21rti_internal_typename10launch_dimE
	.align		8
        /*03c8*/ 	.dword	_ZN21rti_internal_typename19elwironment_visibleE
	.align		8
        /*03d0*/ 	.dword	_ZN21rti_internal_typename17elwironment_xformE
	.align		8
        /*03d8*/ 	.dword	_ZN21rti_internal_typename14elwironment_idE
	.align		8
        /*03e0*/ 	.dword	_ZN21rti_internal_typename17elwironment_indexE
	.align		8
        /*03e8*/ 	.dword	_ZN21rti_internal_semantic13scene_epsilonE
	.align		8
        /*03f0*/ 	.dword	_ZN21rti_internal_semantic13color_epsilonE
	.align		8
        /*03f8*/ 	.dword	_ZN21rti_internal_semantic15numeric_epsilonE
	.align		8
        /*0400*/ 	.dword	_ZN21rti_internal_semantic9max_glossE
	.align		8
        /*0408*/ 	.dword	_ZN21rti_internal_semantic17radiance_ray_typeE
	.align		8
        /*0410*/ 	.dword	_ZN21rti_internal_semantic15shadow_ray_typeE
	.align		8
        /*0418*/ 	.dword	_ZN21rti_internal_semantic18composite_ray_typeE
	.align		8
        /*0420*/ 	.dword	_ZN21rti_internal_semantic9max_depthE
	.align		8
        /*0428*/ 	.dword	_ZN21rti_internal_semantic6cameraE
	.align		8
        /*0430*/ 	.dword	_ZN21rti_internal_semantic10top_objectE
	.align		8
        /*0438*/ 	.dword	_ZN21rti_internal_semantic10tex_factorE
	.align		8
        /*0440*/ 	.dword	_ZN21rti_internal_semantic24material_accept_shadowsBE
	.align		8
        /*0448*/ 	.dword	_ZN21rti_internal_semantic23material_accept_lightsBE
	.align		8
        /*0450*/ 	.dword	_ZN21rti_internal_semantic25material_reflection_stateE
	.align		8
        /*0458*/ 	.dword	_ZN21rti_internal_semantic22material_cast_shadowsBE
	.align		8
        /*0460*/ 	.dword	_ZN21rti_internal_semantic28material_light_transmissionFE
	.align		8
        /*0468*/ 	.dword	_ZN21rti_internal_semantic26material_elwironment_indexE
	.align		8
        /*0470*/ 	.dword	_ZN21rti_internal_semantic3rayE
	.align		8
        /*0478*/ 	.dword	_ZN21rti_internal_semantic5t_hitE
	.align		8
        /*0480*/ 	.dword	_ZN21rti_internal_semantic12prd_radianceE
	.align		8
        /*0488*/ 	.dword	_ZN21rti_internal_semantic10prd_shadowE
	.align		8
        /*0490*/ 	.dword	_ZN21rti_internal_semantic13prd_compositeE
	.align		8
        /*0498*/ 	.dword	_ZN21rti_internal_semantic7snormalE
	.align		8
        /*04a0*/ 	.dword	_ZN21rti_internal_semantic7gnormalE
	.align		8
        /*04a8*/ 	.dword	_ZN21rti_internal_semantic14back_hit_pointE
	.align		8
        /*04b0*/ 	.dword	_ZN21rti_internal_semantic15front_hit_pointE
	.align		8
        /*04b8*/ 	.dword	_ZN21rti_internal_semantic8prd_missE
	.align		8
        /*04c0*/ 	.dword	_ZN21rti_internal_semantic12launch_indexE
	.align		8
        /*04c8*/ 	.dword	_ZN21rti_internal_semantic10launch_dimE
	.align		8
        /*04d0*/ 	.dword	_ZN21rti_internal_semantic19elwironment_visibleE
	.align		8
        /*04d8*/ 	.dword	_ZN21rti_internal_semantic17elwironment_xformE
	.align		8
        /*04e0*/ 	.dword	_ZN21rti_internal_semantic14elwironment_idE
	.align		8
        /*04e8*/ 	.dword	_ZN21rti_internal_semantic17elwironment_indexE
	.align		8
        /*04f0*/ 	.dword	_ZN23rti_internal_annotation13scene_epsilonE
	.align		8
        /*04f8*/ 	.dword	_ZN23rti_internal_annotation13color_epsilonE
	.align		8
        /*0500*/ 	.dword	_ZN23rti_internal_annotation15numeric_epsilonE
	.align		8
        /*0508*/ 	.dword	_ZN23rti_internal_annotation9max_glossE
	.align		8
        /*0510*/ 	.dword	_ZN23rti_internal_annotation17radiance_ray_typeE
	.align		8
        /*0518*/ 	.dword	_ZN23rti_internal_annotation15shadow_ray_typeE
	.align		8
        /*0520*/ 	.dword	_ZN23rti_internal_annotation18composite_ray_typeE
	.align		8
        /*0528*/ 	.dword	_ZN23rti_internal_annotation9max_depthE
	.align		8
        /*0530*/ 	.dword	_ZN23rti_internal_annotation6cameraE
	.align		8
        /*0538*/ 	.dword	_ZN23rti_internal_annotation10top_objectE
	.align		8
        /*0540*/ 	.dword	_ZN23rti_internal_annotation10tex_factorE
	.align		8
        /*0548*/ 	.dword	_ZN23rti_internal_annotation24material_accept_shadowsBE
	.align		8
        /*0550*/ 	.dword	_ZN23rti_internal_annotation23material_accept_lightsBE
	.align		8
        /*0558*/ 	.dword	_ZN23rti_internal_annotation25material_reflection_stateE
	.align		8
        /*0560*/ 	.dword	_ZN23rti_internal_annotation22material_cast_shadowsBE
	.align		8
        /*0568*/ 	.dword	_ZN23rti_internal_annotation28material_light_transmissionFE
	.align		8
        /*0570*/ 	.dword	_ZN23rti_internal_annotation26material_elwironment_indexE
	.align		8
        /*0578*/ 	.dword	_ZN23rti_internal_annotation3rayE
	.align		8
        /*0580*/ 	.dword	_ZN23rti_internal_annotation5t_hitE
	.align		8
        /*0588*/ 	.dword	_ZN23rti_internal_annotation12prd_radianceE
	.align		8
        /*0590*/ 	.dword	_ZN23rti_internal_annotation10prd_shadowE
	.align		8
        /*0598*/ 	.dword	_ZN23rti_internal_annotation13prd_compositeE
	.align		8
        /*05a0*/ 	.dword	_ZN23rti_internal_annotation7snormalE
	.align		8
        /*05a8*/ 	.dword	_ZN23rti_internal_annotation7gnormalE
	.align		8
        /*05b0*/ 	.dword	_ZN23rti_internal_annotation14back_hit_pointE
	.align		8
        /*05b8*/ 	.dword	_ZN23rti_internal_annotation15front_hit_pointE
	.align		8
        /*05c0*/ 	.dword	_ZN23rti_internal_annotation8prd_missE
	.align		8
        /*05c8*/ 	.dword	_ZN23rti_internal_annotation12launch_indexE
	.align		8
        /*05d0*/ 	.dword	_ZN23rti_internal_annotation10launch_dimE
	.align		8
        /*05d8*/ 	.dword	_ZN23rti_internal_annotation19elwironment_visibleE
	.align		8
        /*05e0*/ 	.dword	_ZN23rti_internal_annotation17elwironment_xformE
	.align		8
        /*05e8*/ 	.dword	_ZN23rti_internal_annotation14elwironment_idE
	.align		8
        /*05f0*/ 	.dword	_ZN23rti_internal_annotation17elwironment_indexE


//--------------------- .nv.constant0._Z14miss_compositev --------------------------
	.section	.nv.constant0._Z14miss_compositev,"a",@progbits
	.sectionflags	@""
	.align	4
.nv.constant0._Z14miss_compositev:
	.zero		896
	.align		4
        /*0380*/ 	.word	[20@lo(0x0)=backdrop_sampler]
	.align		4
        /*0384*/ 	.word	[20@lo(0x0)=elwironment_sampler]


//--------------------- .nv.constant2._Z4missv    --------------------------
	.section	.nv.constant2._Z4missv,"a",@progbits
	.sectionflags	@""
	.align	4
.nv.constant2._Z4missv:
        /*0000*/ 	.byte	0x10, 0x03, 0x00, 0x00, 0xa0, 0x03, 0x00, 0x00, 0xf0, 0x02, 0x00, 0x00


//--------------------- .nv.constant0._Z4missv    --------------------------
	.section	.nv.constant0._Z4missv,"a",@progbits
	.sectionflags	@""
	.align	4
.nv.constant0._Z4missv:
	.zero		896
	.align		4
        /*0380*/ 	.word	[20@lo(0x0)=backdrop_sampler]
	.align		4
        /*0384*/ 	.word	[20@lo(0x0)=elwironment_sampler]


//--------------------- .text._Z14miss_compositev --------------------------
	.section	.text._Z14miss_compositev,"ax",@progbits
	.align	128
.text._Z14miss_compositev:
        .type           _Z14miss_compositev,@function
        .size           _Z14miss_compositev,(.L_x_14 - _Z14miss_compositev)
        .other          _Z14miss_compositev,@"STO_CUDA_ENTRY STV_DEFAULT"
_Z14miss_compositev:
[----:B------:R-:W-:Y:S08]  /*0000*/  LDC R1, c[0x0][0x37c] ;  /* 0x0000df00ff017b82 */ /* 0x000ff00000000800 */
[----:B------:R-:W0:Y:S01]  /*0010*/  LDC.64 R4, c[0x4][0x10] ;  /* 0x01000400ff047b82 */ /* 0x000e220000000a00 */
[----:B------:R-:W0:Y:S07]  /*0020*/  LDCU.64 UR6, c[0x0][0x358] ;  /* 0x00006b00ff0677ac */ /* 0x000e2e0008000a00 */
[----:B------:R-:W1:Y:S01]  /*0030*/  LDC.64 R2, c[0x4][0x8] ;  /* 0x01000200ff027b82 */ /* 0x000e620000000a00 */
[----:B0-----:R-:W2:Y:S04]  /*0040*/  LDG.E.64 R4, desc[UR6][R4.64] ;  /* 0x0000000604047981 */ /* 0x001ea8000c1e1b00 */
[----:B-1----:R-:W3:Y:S01]  /*0050*/  LDG.E.64 R2, desc[UR6][R2.64] ;  /* 0x0000000602027981 */ /* 0x002ee2000c1e1b00 */
[----:B------:R-:W0:Y:S01]  /*0060*/  LDCU UR4, c[0x0][0x380] ;  /* 0x00007000ff0477ac */ /* 0x000e220008000800 */
[----:B------:R-:W-:Y:S01]  /*0070*/  UMOV UR5, URZ ;  /* 0x000000ff00057c82 */ /* 0x000fe20008000000 */
[----:B--2---:R-:W-:-:S02]  /*0080*/  I2FP.F32.U32 R10, R5 ;  /* 0x00000005000a7245 */ /* 0x004fc40000201000 */
[----:B------:R-:W-:-:S04]  /*0090*/  I2FP.F32.U32 R6, R4 ;  /* 0x0000000400067245 */ /* 0x000fc80000201000 */
[----:B------:R-:W1:Y:S01]  /*00a0*/  MUFU.RCP R9, R6 ;  /* 0x0000000600097308 */ /* 0x000e620000001000 */
[----:B---3--:R-:W-:Y:S02]  /*00b0*/  I2FP.F32.U32 R0, R2 ;  /* 0x0000000200007245 */ /* 0x008fe40000201000 */
[----:B------:R-:W-:Y:S01]  /*00c0*/  I2FP.F32.U32 R7, R3 ;  /* 0x0000000300077245 */ /* 0x000fe20000201000 */
[----:B------:R-:W-:Y:S02]  /*00d0*/  HFMA2 R3, -RZ, RZ, -3, 0 ;  /* 0xc2000000ff037431 */ /* 0x000fe400000001ff */
[----:B------:R-:W-:Y:S02]  /*00e0*/  FADD.FTZ R0, R0, 0.5 ;  /* 0x3f00000000007421 */ /* 0x000fe40000010000 */
[----:B------:R-:W2:Y:S01]  /*00f0*/  MUFU.RCP R10, R10 ;  /* 0x0000000a000a7308 */ /* 0x000ea20000001000 */
[----:B------:R-:W-:Y:S01]  /*0100*/  FADD.FTZ R7, R7, 0.5 ;  /* 0x3f00000007077421 */ /* 0x000fe20000010000 */
[----:B-1----:R-:W-:-:S03]  /*0110*/  FMUL.FTZ R8, R0, R9 ;  /* 0x0000000900087220 */ /* 0x002fc60000410000 */
[----:B--2---:R-:W-:-:S06]  /*0120*/  FMUL.FTZ R9, R7, R10 ;  /* 0x0000000a07097220 */ /* 0x004fcc0000410000 */
[----:B0-----:R-:W5:Y:S01]  /*0130*/  TEX.LL RZ, R9, R8, R3, UR4, 2D, 0x8 ;  /* 0x28ff040308097f60 */ /* 0x001f6200089e08ff */
[----:B------:R-:W0:Y:S08]  /*0140*/  LDC.64 R4, c[0x4][0x18] ;  /* 0x01000600ff047b82 */ /* 0x000e300000000a00 */
[----:B------:R-:W1:Y:S08]  /*0150*/  LDC.64 R16, c[0x4][0x40] ;  /* 0x01001000ff107b82 */ /* 0x000e700000000a00 */
[----:B------:R-:W2:Y:S01]  /*0160*/  LDC.64 R18, c[0x4][RZ] ;  /* 0x01000000ff127b82 */ /* 0x000ea20000000a00 */
[----:B0-----:R-:W3:Y:S04]  /*0170*/  LDG.E R4, desc[UR6][R4.64] ;  /* 0x0000000604047981 */ /* 0x001ee8000c1e1900 */
[----:B-1----:R-:W4:Y:S04]  /*0180*/  LDG.E R0, desc[UR6][R16.64] ;  /* 0x0000000610007981 */ /* 0x002f28000c1e1900 */
[----:B--2---:R-:W2:Y:S01]  /*0190*/  LDG.E R18, desc[UR6][R18.64] ;  /* 0x0000000612127981 */ /* 0x004ea2000c1e1900 */
[----:B---3--:R-:W-:Y:S01]  /*01a0*/  ISETP.NE.U32.AND P0, PT, R4, 0x2, PT ;  /* 0x000000020400780c */ /* 0x008fe20003f05070 */
[----:B----4-:R-:W-:Y:S01]  /*01b0*/  FADD.FTZ R7, -R0, 1 ;  /* 0x3f80000000077421 */ /* 0x010fe20000010100 */
[----:B--2--5:R-:W-:-:S04]  /*01c0*/  FFMA.FTZ R2, -R9, R18, 1 ;  /* 0x3f80000009027423 */ /* 0x024fc80000010112 */
[----:B------:R-:W-:-:S07]  /*01d0*/  FFMA.FTZ R2, -R2, R7, 1 ;  /* 0x3f80000002027423 */ /* 0x000fce0000010107 */
[----:B------:R-:W-:Y:S05]  /*01e0*/  @!P0 BRA `(.L_x_0) ;  /* 0x00000004009c8947 */ /* 0x000fea0003800000 */
[----:B------:R-:W0:Y:S08]  /*01f0*/  LDC.64 R24, c[0x4][0x28] ;  /* 0x01000a00ff187b82 */ /* 0x000e300000000a00 */
[----:B------:R-:W1:Y:S01]  /*0200*/  LDC.64 R22, c[0x4][0x38] ;  /* 0x01000e00ff167b82 */ /* 0x000e620000000a00 */
[----:B0-----:R-:W2:Y:S04]  /*0210*/  LDG.E.64 R20, desc[UR6][R24.64+0x10] ;  /* 0x0000100618147981 */ /* 0x001ea8000c1e1b00 */
[----:B------:R-:W3:Y:S04]  /*0220*/  LDG.E R19, desc[UR6][R24.64+0xc] ;  /* 0x00000c0618137981 */ /* 0x000ee8000c1e1900 */
[----:B-1----:R-:W2:Y:S04]  /*0230*/  LDG.E.128 R4, desc[UR6][R22.64+0x10] ;  /* 0x0000100616047981 */ /* 0x002ea8000c1e1d00 */
[----:B------:R-:W4:Y:S04]  /*0240*/  LDG.E.128 R8, desc[UR6][R22.64] ;  /* 0x0000000616087981 */ /* 0x000f28000c1e1d00 */
[----:B------:R-:W3:Y:S01]  /*0250*/  LDG.E.128 R12, desc[UR6][R22.64+0x20] ;  /* 0x00002006160c7981 */ /* 0x000ee2000c1e1d00 */
[C---:B--2---:R-:W-:Y:S01]  /*0260*/  FMUL.FTZ R5, R20.reuse, R5 ;  /* 0x0000000514057220 */ /* 0x044fe20000410000 */
[----:B----4-:R-:W-:-:S03]  /*0270*/  FMUL.FTZ R9, R20, R9 ;  /* 0x0000000914097220 */ /* 0x010fc60000410000 */
[----:B---3--:R-:W-:Y:S01]  /*0280*/  FFMA.FTZ R0, R4, R19, R5 ;  /* 0x0000001304007223 */ /* 0x008fe20000010005 */
[----:B------:R-:W-:Y:S01]  /*0290*/  FMUL.FTZ R13, R20, R13 ;  /* 0x0000000d140d7220 */ /* 0x000fe20000410000 */
[-C--:B------:R-:W-:Y:S02]  /*02a0*/  FFMA.FTZ R9, R8, R19.reuse, R9 ;  /* 0x0000001308097223 */ /* 0x080fe40000010009 */
[C---:B------:R-:W-:Y:S01]  /*02b0*/  FFMA.FTZ R0, R21.reuse, R6, R0 ;  /* 0x0000000615007223 */ /* 0x040fe20000010000 */
[----:B------:R-:W-:Y:S01]  /*02c0*/  FFMA.FTZ R13, R12, R19, R13 ;  /* 0x000000130c0d7223 */ /* 0x000fe2000001000d */
[C---:B------:R-:W-:Y:S02]  /*02d0*/  FFMA.FTZ R10, R21.reuse, R10, R9 ;  /* 0x0000000a150a7223 */ /* 0x040fe40000010009 */
[----:B------:R-:W-:Y:S01]  /*02e0*/  FFMA.FTZ R0, RZ, R7, R0 ;  /* 0x00000007ff007223 */ /* 0x000fe20000010000 */
[----:B------:R-:W-:Y:S01]  /*02f0*/  FFMA.FTZ R14, R21, R14, R13 ;  /* 0x0000000e150e7223 */ /* 0x000fe2000001000d */
[----:B------:R-:W-:-:S02]  /*0300*/  FFMA.FTZ R10, RZ, R11, R10 ;  /* 0x0000000bff0a7223 */ /* 0x000fc4000001000a */
[----:B------:R-:W-:Y:S01]  /*0310*/  FMUL.FTZ R5, R0, R0 ;  /* 0x0000000000057220 */ /* 0x000fe20000410000 */
[----:B------:R-:W-:-:S03]  /*0320*/  FFMA.FTZ R14, RZ, R15, R14 ;  /* 0x0000000fff0e7223 */ /* 0x000fc6000001000e */
[----:B------:R-:W-:-:S04]  /*0330*/  FFMA.FTZ R5, R10, R10, R5 ;  /* 0x0000000a0a057223 */ /* 0x000fc80000010005 */
[----:B------:R-:W-:-:S06]  /*0340*/  FFMA.FTZ R4, R14, R14, R5 ;  /* 0x0000000e0e047223 */ /* 0x000fcc0000010005 */
[----:B------:R-:W0:Y:S08]  /*0350*/  MUFU.SQRT R4, R4 ;  /* 0x0000000400047308 */ /* 0x000e300000002000 */
[----:B0-----:R-:W0:Y:S02]  /*0360*/  MUFU.RCP R5, R4 ;  /* 0x0000000400057308 */ /* 0x001e240000001000 */
[----:B0-----:R-:W-:-:S04]  /*0370*/  FMUL.FTZ R7, R0, R5 ;  /* 0x0000000500077220 */ /* 0x001fc80000410000 */
[C---:B------:R-:W-:Y:S01]  /*0380*/  FADD.FTZ R8, |R7|.reuse, -RZ ;  /* 0x800000ff07087221 */ /* 0x040fe20000010200 */
[----:B------:R-:W-:-:S03]  /*0390*/  FSETP.GT.FTZ.AND P0, PT, |R7|, 0.56999999284744262695, PT ;  /* 0x3f11eb850700780b */ /* 0x000fc60003f14200 */
[----:B------:R-:W-:-:S04]  /*03a0*/  FADD.FTZ R0, -R8, 1 ;  /* 0x3f80000008007421 */ /* 0x000fc80000010100 */
[----:B------:R-:W-:-:S06]  /*03b0*/  FMUL.FTZ R9, R0, 0.5 ;  /* 0x3f00000000097820 */ /* 0x000fcc0000410000 */
[----:B------:R-:W0:Y:S01]  /*03c0*/  @P0 MUFU.SQRT R8, R9 ;  /* 0x0000000900080308 */ /* 0x000e220000002000 */
[-C--:B------:R-:W-:Y:S01]  /*03d0*/  FMUL.FTZ R0, R10, R5.reuse ;  /* 0x000000050a007220 */ /* 0x080fe20000410000 */
[----:B------:R-:W-:Y:S01]  /*03e0*/  FMUL.FTZ R5, R14, R5 ;  /* 0x000000050e057220 */ /* 0x000fe20000410000 */
[----:B------:R-:W-:-:S03]  /*03f0*/  MOV R11, 0x3d53f941 ;  /* 0x3d53f941000b7802 */ /* 0x000fc60000000f00 */
[----:B------:R-:W-:Y:S02]  /*0400*/  FSETP.EQ.FTZ.AND P1, PT, |R0|, RZ, PT ;  /* 0x000000ff0000720b */ /* 0x000fe40003f32200 */
[----:B------:R-:W-:Y:S02]  /*0410*/  FSETP.EQ.FTZ.AND P2, PT, |R5|, RZ, PT ;  /* 0x000000ff0500720b */ /* 0x000fe40003f52200 */
[----:B------:R-:W-:Y:S02]  /*0420*/  SEL R4, RZ, 0xffffffff, !P1 ;  /* 0xffffffffff047807 */ /* 0x000fe40004800000 */
[----:B------:R-:W-:Y:S01]  /*0430*/  SEL R6, RZ, 0xffffffff, !P2 ;  /* 0xffffffffff067807 */ /* 0x000fe20005000000 */
[----:B0-----:R-:W-:-:S04]  /*0440*/  FMUL.FTZ R10, R8, R8 ;  /* 0x00000008080a7220 */ /* 0x001fc80000410000 */
[----:B------:R-:W-:Y:S01]  /*0450*/  FFMA.FTZ R11, R10, R11, 0.018166976049542427063 ;  /* 0x3c94d2e90a0b7423 */ /* 0x000fe2000001000b */
[----:B------:R-:W-:Y:S02]  /*0460*/  IADD3 R4, PT, PT, -R4, RZ, RZ ;  /* 0x000000ff04047210 */ /* 0x000fe40007ffe1ff */
[----:B------:R-:W-:Y:S01]  /*0470*/  IADD3 R9, PT, PT, -R6, RZ, RZ ;  /* 0x000000ff06097210 */ /* 0x000fe20007ffe1ff */
[----:B------:R-:W-:-:S03]  /*0480*/  FFMA.FTZ R11, R10, R11, 0.046756859868764877319 ;  /* 0x3d3f841f0a0b7423 */ /* 0x000fc6000001000b */
[----:B------:R-:W-:Y:S01]  /*0490*/  LOP3.LUT P1, RZ, R4, R9, RZ, 0xc0, !PT ;  /* 0x0000000904ff7212 */ /* 0x000fe2000782c0ff */
[----:B------:R-:W-:-:S04]  /*04a0*/  FFMA.FTZ R11, R10, R11, 0.074846573173999786377 ;  /* 0x3d9949290a0b7423 */ /* 0x000fc8000001000b */
[----:B------:R-:W-:Y:S01]  /*04b0*/  FFMA.FTZ R11, R10, R11, 0.16667014360427856445 ;  /* 0x3e2aab940a0b7423 */ /* 0x000fe2000001000b */
[----:B------:R-:W-:-:S03]  /*04c0*/  ISETP.GE.AND P3, PT, R7, RZ, PT ;  /* 0x000000ff0700720c */ /* 0x000fc60003f66270 */
[----:B------:R-:W-:-:S04]  /*04d0*/  FMUL.FTZ R11, R10, R11 ;  /* 0x0000000b0a0b7220 */ /* 0x000fc80000410000 */
[----:B------:R-:W-:Y:S01]  /*04e0*/  FFMA.FTZ R11, R8, R11, R8 ;  /* 0x0000000b080b7223 */ /* 0x000fe20000010008 */
[----:B------:R-:W-:-:S03]  /*04f0*/  @P1 ISETP.GE.AND P2, PT, R5, RZ, PT ;  /* 0x000000ff0500120c */ /* 0x000fc60003f46270 */
[C---:B------:R-:W-:Y:S01]  /*0500*/  FADD.FTZ R4, R11.reuse, R11 ;  /* 0x0000000b0b047221 */ /* 0x040fe20000010000 */
[----:B------:R-:W-:Y:S01]  /*0510*/  @!P0 FADD.FTZ R4, -R11, 1.5707963705062866211 ;  /* 0x3fc90fdb0b048421 */ /* 0x000fe20000010100 */
[----:B------:R-:W-:-:S03]  /*0520*/  @P1 FSEL R7, RZ, 3.1415927410125732422, P2 ;  /* 0x40490fdbff071808 */ /* 0x000fc60001000000 */
[----:B------:R-:W-:Y:S01]  /*0530*/  @!P3 FADD.FTZ R4, -R4, 3.1415927410125732422 ;  /* 0x40490fdb0404b421 */ /* 0x000fe20000010100 */
[----:B------:R-:W-:Y:S01]  /*0540*/  @P1 LOP3.LUT R7, R7, 0x80000000, R0, 0xf8, !PT ;  /* 0x8000000007071812 */ /* 0x000fe200078ef800 */
[----:B------:R-:W-:Y:S06]  /*0550*/  @P1 BRA `(.L_x_1) ;  /* 0x0000000000981947 */ /* 0x000fec0003800000 */
[----:B------:R-:W-:Y:S02]  /*0560*/  FSETP.EQ.FTZ.AND P0, PT, |R0|, +INF , PT ;  /* 0x7f8000000000780b */ /* 0x000fe40003f12200 */
[----:B------:R-:W-:Y:S02]  /*0570*/  FSETP.EQ.FTZ.AND P1, PT, |R5|, +INF , PT ;  /* 0x7f8000000500780b */ /* 0x000fe40003f32200 */
[----:B------:R-:W-:Y:S02]  /*0580*/  SEL R6, RZ, 0xffffffff, !P0 ;  /* 0xffffffffff067807 */ /* 0x000fe40004000000 */
[----:B------:R-:W-:Y:S02]  /*0590*/  SEL R7, RZ, 0xffffffff, !P1 ;  /* 0xffffffffff077807 */ /* 0x000fe40004800000 */
[----:B------:R-:W-:Y:S02]  /*05a0*/  IADD3 R6, PT, PT, -R6, RZ, RZ ;  /* 0x000000ff06067210 */ /* 0x000fe40007ffe1ff */
[----:B------:R-:W-:-:S04]  /*05b0*/  IADD3 R7, PT, PT, -R7, RZ, RZ ;  /* 0x000000ff07077210 */ /* 0x000fc80007ffe1ff */
[----:B------:R-:W-:-:S13]  /*05c0*/  LOP3.LUT P0, RZ, R6, R7, RZ, 0xc0, !PT ;  /* 0x0000000706ff7212 */ /* 0x000fda000780c0ff */
[----:B------:R-:W-:Y:S02]  /*05d0*/  @P0 ISETP.GE.AND P1, PT, R5, RZ, PT ;  /* 0x000000ff0500020c */ /* 0x000fe40003f26270 */
[----:B------:R-:W-:-:S04]  /*05e0*/  @P0 MOV R7, 0x4016cbe4 ;  /* 0x4016cbe400070802 */ /* 0x000fc80000000f00 */
[----:B------:R-:W-:-:S04]  /*05f0*/  @P0 FSEL R7, R7, 0.78539818525314331055, !P1 ;  /* 0x3f490fdb07070808 */ /* 0x000fc80004800000 */
[----:B------:R-:W-:Y:S01]  /*0600*/  @P0 LOP3.LUT R7, R7, 0x80000000, R0, 0xf8, !PT ;  /* 0x8000000007070812 */ /* 0x000fe200078ef800 */
[----:B------:R-:W-:Y:S06]  /*0610*/  @P0 BRA `(.L_x_1) ;  /* 0x0000000000680947 */ /* 0x000fec0003800000 */
[CC--:B------:R-:W-:Y:S01]  /*0620*/  FMNMX.FTZ R7, |R0|.reuse, |R5|.reuse, !PT ;  /* 0x4000000500077209 */ /* 0x0c0fe20007810200 */
[----:B------:R-:W-:Y:S01]  /*0630*/  HFMA2 R11, -RZ, RZ, 1.830078125, -7.9140625 ;  /* 0x3f52c7eaff0b7431 */ /* 0x000fe200000001ff */
[----:B------:R-:W-:Y:S02]  /*0640*/  FMNMX.FTZ R6, |R0|, |R5|, PT ;  /* 0x4000000500067209 */ /* 0x000fe40003810200 */
[----:B------:R-:W-:Y:S02]  /*0650*/  FSETP.GT.FTZ.AND P0, PT, |R7|, 8.50705917302346158658e+37, PT ;  /* 0x7e8000000700780b */ /* 0x000fe40003f14200 */
[----:B------:R-:W-:-:S11]  /*0660*/  FSETP.GEU.FTZ.AND P1, PT, R5, RZ, PT ;  /* 0x000000ff0500720b */ /* 0x000fd60003f3e000 */
[----:B------:R-:W-:Y:S01]  /*0670*/  @P0 FMUL.FTZ R7, R7, 0.25 ;  /* 0x3e80000007070820 */ /* 0x000fe20000410000 */
[----:B------:R-:W-:Y:S01]  /*0680*/  @P0 FMUL.FTZ R6, R6, 0.25 ;  /* 0x3e80000006060820 */ /* 0x000fe20000410000 */
[----:B------:R-:W-:-:S04]  /*0690*/  FSETP.GT.FTZ.AND P0, PT, |R0|, |R5|, PT ;  /* 0x400000050000720b */ /* 0x000fc80003f14200 */
[----:B------:R-:W0:Y:S02]  /*06a0*/  MUFU.RCP R7, R7 ;  /* 0x0000000700077308 */ /* 0x000e240000001000 */
[----:B0-----:R-:W-:Y:S01]  /*06b0*/  FMUL.FTZ R6, R7, R6 ;  /* 0x0000000607067220 */ /* 0x001fe20000410000 */
[C---:B------:R-:W-:Y:S01]  /*06c0*/  FADD.FTZ R7, R0.reuse, R5 ;  /* 0x0000000500077221 */ /* 0x040fe20000010000 */
[----:B------:R-:W-:Y:S02]  /*06d0*/  LOP3.LUT R0, R0, 0x80000000, RZ, 0xc0, !PT ;  /* 0x8000000000007812 */ /* 0x000fe400078ec0ff */
[----:B------:R-:W-:Y:S02]  /*06e0*/  FMUL.FTZ R8, R6, R6 ;  /* 0x0000000606087220 */ /* 0x000fe40000410000 */
[----:B------:R-:W-:Y:S02]  /*06f0*/  FSETP.GTU.FTZ.AND P2, PT, R7, +INF , PT ;  /* 0x7f8000000700780b */ /* 0x000fe40003f5c000 */
[----:B------:R-:W-:-:S04]  /*0700*/  FADD.FTZ R9, R8, 11.33538818359375 ;  /* 0x41355dc008097421 */ /* 0x000fc80000010000 */
[----:B------:R-:W-:-:S04]  /*0710*/  FFMA.FTZ R9, R8, R9, 28.84246826171875 ;  /* 0x41e6bd6008097423 */ /* 0x000fc80000010009 */
[C---:B------:R-:W-:Y:S01]  /*0720*/  FFMA.FTZ R10, R8.reuse, R9, 19.6966705322265625 ;  /* 0x419d92c8080a7423 */ /* 0x040fe20000010009 */
[----:B------:R-:W-:-:S04]  /*0730*/  FFMA.FTZ R9, R8, -R11, -5.6748671531677246094 ;  /* 0xc0b5988308097423 */ /* 0x000fc8000001080b */
[C---:B------:R-:W-:Y:S01]  /*0740*/  FFMA.FTZ R9, R8.reuse, R9, -6.5655550956726074219 ;  /* 0xc0d2190708097423 */ /* 0x040fe20000010009 */
[----:B------:R-:W0:Y:S03]  /*0750*/  MUFU.RCP R10, R10 ;  /* 0x0000000a000a7308 */ /* 0x000e260000001000 */
[----:B------:R-:W-:-:S04]  /*0760*/  FMUL.FTZ R9, R8, R9 ;  /* 0x0000000908097220 */ /* 0x000fc80000410000 */
[----:B------:R-:W-:-:S04]  /*0770*/  FMUL.FTZ R9, R6, R9 ;  /* 0x0000000906097220 */ /* 0x000fc80000410000 */
[----:B0-----:R-:W-:-:S04]  /*0780*/  FFMA.FTZ R9, R9, R10, R6 ;  /* 0x0000000a09097223 */ /* 0x001fc80000010006 */
[----:B------:R-:W-:-:S04]  /*0790*/  @P0 FADD.FTZ R9, -R9, 1.5707963705062866211 ;  /* 0x3fc90fdb09090421 */ /* 0x000fc80000010100 */
[----:B------:R-:W-:-:S05]  /*07a0*/  @!P1 FADD.FTZ R9, -R9, 3.1415927410125732422 ;  /* 0x40490fdb09099421 */ /* 0x000fca0000010100 */
[----:B------:R-:W-:-:S07]  /*07b0*/  @!P2 LOP3.LUT R7, R0, R9, RZ, 0xfc, !PT ;  /* 0x000000090007a212 */ /* 0x000fce00078efcff */
.L_x_1:
[----:B------:R-:W0:Y:S01]  /*07c0*/  LDCU UR4, c[0x0][0x384] ;  /* 0x00007080ff0477ac */ /* 0x000e220008000800 */
[----:B------:R-:W-:Y:S01]  /*07d0*/  FADD.FTZ R5, -R4, 3.1415927410125732422 ;  /* 0x40490fdb04057421 */ /* 0x000fe20000010100 */
[----:B------:R-:W-:Y:S01]  /*07e0*/  FADD.FTZ R7, R7, 3.1415927410125732422 ;  /* 0x40490fdb07077421 */ /* 0x000fe20000010000 */
[----:B------:R-:W-:Y:S02]  /*07f0*/  UMOV UR5, URZ ;  /* 0x000000ff00057c82 */ /* 0x000fe40008000000 */
[----:B------:R-:W-:Y:S01]  /*0800*/  FMUL.FTZ R5, R5, 0.31830987334251403809 ;  /* 0x3ea2f98305057820 */ /* 0x000fe20000410000 */
[----:B------:R-:W-:-:S05]  /*0810*/  FMUL.FTZ R4, R7, 0.15915493667125701904 ;  /* 0x3e22f98307047820 */ /* 0x000fca0000410000 */
[----:B0-----:R-:W5:Y:S01]  /*0820*/  TEX.LL RZ, R5, R4, R3, UR4, 2D, 0x8 ;  /* 0x28ff040304057f60 */ /* 0x001f6200089e08ff */
[----:B------:R-:W-:Y:S01]  /*0830*/  FADD.FTZ R2, -R2, 1 ;  /* 0x3f80000002027421 */ /* 0x000fe20000010100 */
[----:B-----5:R-:W-:-:S04]  /*0840*/  FFMA.FTZ R7, R18, -R5, 1 ;  /* 0x3f80000012077423 */ /* 0x020fc80000010805 */
[----:B------:R-:W-:-:S07]  /*0850*/  FFMA.FTZ R2, -R2, R7, 1 ;  /* 0x3f80000002027423 */ /* 0x000fce0000010107 */
.L_x_0:
[----:B------:R-:W-:-:S05]  /*0860*/  MOV R3, RZ ;  /* 0x000000ff00037202 */ /* 0x000fca0000000f00 */
[----:B------:R-:W-:Y:S01]  /*0870*/  STG.E.64 desc[UR6][R16.64], R2 ;  /* 0x0000000210007986 */ /* 0x000fe2000c101b06 */
[----:B------:R-:W-:Y:S05]  /*0880*/  EXIT ;  /* 0x000000000000794d */ /* 0x000fea0003800000 */
.L_x_2:
[----:B------:R-:W-:-:S00]  /*0890*/  BRA `(.L_x_2) ;  /* 0xfffffffc00fc7947 */ /* 0x000fc0000383ffff */
[----:B------:R-:W-:-:S00]  /*08a0*/  NOP ;  /* 0x0000000000007918 */ /* 0x000fc00000000000 */
        /* <DEDUP_REMOVED lines=13> */
.L_x_14:


//--------------------- .text._Z4missv            --------------------------
	.section	.text._Z4missv,"ax",@progbits
	.align	128
.text._Z4missv:
        .type           _Z4missv,@function
        .size           _Z4missv,(.L_x_15 - _Z4missv)
        .other          _Z4missv,@"STO_CUDA_ENTRY STV_DEFAULT"
_Z4missv:
[----:B------:R-:W-:Y:S08]  /*0000*/  LDC R1, c[0x0][0x37c] ;  /* 0x0000df00ff017b82 */ /* 0x000ff00000000800 */
[----:B------:R-:W0:Y:S01]  /*0010*/  LDC.64 R2, c[0x4][0x30] ;  /* 0x01000c00ff027b82 */ /* 0x000e220000000a00 */
[----:B------:R-:W0:Y:S02]  /*0020*/  LDCU.64 UR6, c[0x0][0x358] ;  /* 0x00006b00ff0677ac */ /* 0x000e240008000a00 */
[----:B0-----:R-:W2:Y:S02]  /*0030*/  LDG.E R12, desc[UR6][R2.64+0x5c] ;  /* 0x00005c06020c7981 */ /* 0x001ea4000c1e1900 */
[----:B--2---:R-:W-:-:S02]  /*0040*/  ISETP.NE.U32.AND P0, PT, R12, RZ, PT ;  /* 0x000000ff0c00720c */ /* 0x004fc40003f05070 */
[----:B------:R-:W-:Y:S02]  /*0050*/  ISETP.NE.U32.AND P1, PT, R12, 0x2, PT ;  /* 0x000000020c00780c */ /* 0x000fe40003f25070 */
[----:B------:R-:W-:Y:S02]  /*0060*/  SEL R0, RZ, 0x1, P0 ;  /* 0x00000001ff007807 */ /* 0x000fe40000000000 */
[----:B------:R-:W-:-:S04]  /*0070*/  SEL R9, RZ, 0x1, P1 ;  /* 0x00000001ff097807 */ /* 0x000fc80000800000 */
[----:B------:R-:W-:-:S13]  /*0080*/  LOP3.LUT P0, R8, R0, RZ, R9, 0xfa, !PT ;  /* 0x000000ff00087212 */ /* 0x000fda000780fa09 */
[----:B------:R-:W-:Y:S05]  /*0090*/  @!P0 BRA `(.L_x_3) ;  /* 0x0000000000648947 */ /* 0x000fea0003800000 */
[----:B------:R-:W0:Y:S08]  /*00a0*/  LDC.64 R6, c[0x4][0x10] ;  /* 0x01000400ff067b82 */ /* 0x000e300000000a00 */
        /* <DEDUP_REMOVED lines=9> */
[----:B------:R-:W-:-:S03]  /*0140*/  I2FP.F32.U32 R10, R4 ;  /* 0x00000004000a7245 */ /* 0x000fc60000201000 */
[----:B------:R-:W-:Y:S02]  /*0150*/  FADD.FTZ R13, R13, 0.5 ;  /* 0x3f0000000d0d7421 */ /* 0x000fe40000010000 */
[----:B------:R-:W2:Y:S01]  /*0160*/  MUFU.RCP R11, R11 ;  /* 0x0000000b000b7308 */ /* 0x000ea20000001000 */
[----:B------:R-:W-:Y:S01]  /*0170*/  FADD.FTZ R10, R10, 0.5 ;  /* 0x3f0000000a0a7421 */ /* 0x000fe20000010000 */
[----:B-1----:R-:W-:Y:S01]  /*0180*/  FMUL.FTZ R15, R13, R16 ;  /* 0x000000100d0f7220 */ /* 0x002fe20000410000 */
[----:B------:R-:W-:Y:S02]  /*0190*/  HFMA2 R13, -RZ, RZ, -3, 0 ;  /* 0xc2000000ff0d7431 */ /* 0x000fe400000001ff */
[----:B--2---:R-:W-:-:S06]  /*01a0*/  FMUL.FTZ R14, R10, R11 ;  /* 0x0000000b0a0e7220 */ /* 0x004fcc0000410000 */
[----:B0-----:R-:W5:Y:S01]  /*01b0*/  TEX.LL R6, R14, R14, R13, UR4, 2D ;  /* 0x28ff040d0e0e7f60 */ /* 0x001f6200089e0f06 */
[----:B------:R-:W0:Y:S02]  /*01c0*/  LDC.64 R10, c[0x4][RZ] ;  /* 0x01000000ff0a7b82 */ /* 0x000e240000000a00 */
[----:B0-----:R-:W2:Y:S02]  /*01d0*/  LDG.E R10, desc[UR6][R10.64] ;  /* 0x000000060a0a7981 */ /* 0x001ea4000c1e1900 */
[-C--:B--2--5:R-:W-:Y:S01]  /*01e0*/  FMUL.FTZ R4, R14, R10.reuse ;  /* 0x0000000a0e047220 */ /* 0x0a4fe20000410000 */
[-C--:B------:R-:W-:Y:S01]  /*01f0*/  FMUL.FTZ R5, R15, R10.reuse ;  /* 0x0000000a0f057220 */ /* 0x080fe20000410000 */
[-C--:B------:R-:W-:Y:S01]  /*0200*/  FMUL.FTZ R6, R6, R10.reuse ;  /* 0x0000000a06067220 */ /* 0x080fe20000410000 */
[----:B------:R-:W-:Y:S01]  /*0210*/  FMUL.FTZ R7, R7, R10 ;  /* 0x0000000a07077220 */ /* 0x000fe20000410000 */
[----:B------:R-:W-:Y:S06]  /*0220*/  BRA `(.L_x_4) ;  /* 0x0000000000087947 */ /* 0x000fec0003800000 */
.L_x_3:
[----:B------:R-:W-:Y:S02]  /*0230*/  CS2R R6, SRZ ;  /* 0x0000000000067805 */ /* 0x000fe4000001ff00 */
[----:B------:R-:W-:-:S07]  /*0240*/  CS2R R4, SRZ ;  /* 0x0000000000047805 */ /* 0x000fce000001ff00 */
.L_x_4:
[----:B------:R-:W0:Y:S02]  /*0250*/  LDC.64 R10, c[0x4][0x18] ;  /* 0x01000600ff0a7b82 */ /* 0x000e240000000a00 */
[----:B0-----:R-:W2:Y:S02]  /*0260*/  LDG.E R10, desc[UR6][R10.64] ;  /* 0x000000060a0a7981 */ /* 0x001ea4000c1e1900 */
[----:B--2---:R-:W-:-:S13]  /*0270*/  ISETP.NE.U32.AND P0, PT, R10, RZ, PT ;  /* 0x000000ff0a00720c */ /* 0x004fda0003f05070 */
[----:B------:R-:W-:Y:S05]  /*0280*/  @!P0 BRA `(.L_x_5) ;  /* 0x0000000000648947 */ /* 0x000fea0003800000 */
[----:B------:R-:W-:-:S04]  /*0290*/  MOV R11, 0xffffffff ;  /* 0xffffffff000b7802 */ /* 0x000fc80000000f00 */
[----:B------:R-:W-:-:S04]  /*02a0*/  VIADDMNMX.U32 R10, R10, R11, 0x2, PT ;  /* 0x000000020a0a7446 */ /* 0x000fc8000380000b */
[----:B------:R-:W-:-:S04]  /*02b0*/  SHF.L.U32 R8, R10, 0x2, RZ ;  /* 0x000000020a087819 */ /* 0x000fc800000006ff */
[----:B------:R-:W0:Y:S02]  /*02c0*/  LDC R10, c[0x2][R8] ;  /* 0x00800000080a7b82 */ /* 0x000e240000000800 */
[----:B0-----:R-:W-:-:S04]  /*02d0*/  SHF.R.S32.HI R11, RZ, 0x1f, R10 ;  /* 0x0000001fff0b7819 */ /* 0x001fc8000001140a */
.L_x_10:
[----:B------:R-:W-:Y:S05]  /*02e0*/  BRX R10 -0x2f0                                                  (*"BRANCH_TARGETS .L_x_11,.L_x_12,.L_x_13"*) ;  /* 0xfffffffc0a447949 */ /* 0x000fea000383ffff */
.L_x_13:
[----:B------:R-:W-:Y:S01]  /*02f0*/  HFMA2 R0, -RZ, RZ, 0, 0 ;  /* 0x00000000ff007431 */ /* 0x000fe200000001ff */
[----:B------:R-:W-:Y:S06]  /*0300*/  BRA `(.L_x_6) ;  /* 0x00000000004c7947 */ /* 0x000fec0003800000 */
.L_x_11:
[----:B------:R-:W0:Y:S01]  /*0310*/  LDC.64 R10, c[0x4][0x20] ;  /* 0x01000800ff0a7b82 */ /* 0x000e220000000a00 */
[----:B------:R-:W2:Y:S04]  /*0320*/  LDG.E R13, desc[UR6][R2.64+0x58] ;  /* 0x00005806020d7981 */ /* 0x000ea8000c1e1900 */
[----:B0-----:R-:W2:Y:S02]  /*0330*/  LDG.E R10, desc[UR6][R10.64] ;  /* 0x000000060a0a7981 */ /* 0x001ea4000c1e1900 */
[----:B--2---:R-:W-:-:S04]  /*0340*/  ISETP.LT.AND P0, PT, R10, R13, PT ;  /* 0x0000000d0a00720c */ /* 0x004fc80003f01270 */
[----:B------:R-:W-:-:S04]  /*0350*/  SEL R8, RZ, 0x1, !P0 ;  /* 0x00000001ff087807 */ /* 0x000fc80004000000 */
[----:B------:R-:W-:-:S13]  /*0360*/  LOP3.LUT P0, RZ, R9, R0, R8, 0xfe, !PT ;  /* 0x0000000009ff7212 */ /* 0x000fda000780fe08 */
[----:B------:R-:W-:Y:S02]  /*0370*/  @P0 MOV R0, 0x1 ;  /* 0x0000000100000802 */ /* 0x000fe40000000f00 */
[----:B------:R-:W-:Y:S01]  /*0380*/  @!P0 MOV R0, RZ ;  /* 0x000000ff00008202 */ /* 0x000fe20000000f00 */
[----:B------:R-:W-:Y:S06]  /*0390*/  BRA `(.L_x_6) ;  /* 0x0000000000287947 */ /* 0x000fec0003800000 */
.L_x_12:
[----:B------:R-:W0:Y:S01]  /*03a0*/  LDC.64 R8, c[0x4][0x20] ;  /* 0x01000800ff087b82 */ /* 0x000e220000000a00 */
[----:B------:R-:W2:Y:S04]  /*03b0*/  LDG.E R11, desc[UR6][R2.64+0x58] ;  /* 0x00005806020b7981 */ /* 0x000ea8000c1e1900 */
[----:B0-----:R-:W2:Y:S01]  /*03c0*/  LDG.E R8, desc[UR6][R8.64] ;  /* 0x0000000608087981 */ /* 0x001ea2000c1e1900 */
[----:B------:R-:W-:-:S04]  /*03d0*/  ISETP.EQ.U32.AND P0, PT, R12, 0x1, PT ;  /* 0x000000010c00780c */ /* 0x000fc80003f02070 */
[----:B--2---:R-:W-:-:S13]  /*03e0*/  ISETP.LT.AND P0, PT, R8, R11, P0 ;  /* 0x0000000b0800720c */ /* 0x004fda0000701270 */
[----:B------:R-:W-:Y:S02]  /*03f0*/  @P0 MOV R0, 0x1 ;  /* 0x0000000100000802 */ /* 0x000fe40000000f00 */
[----:B------:R-:W-:Y:S01]  /*0400*/  @!P0 MOV R0, RZ ;  /* 0x000000ff00008202 */ /* 0x000fe20000000f00 */
[----:B------:R-:W-:Y:S06]  /*0410*/  BRA `(.L_x_6) ;  /* 0x0000000000087947 */ /* 0x000fec0003800000 */
.L_x_5:
[----:B------:R-:W-:-:S04]  /*0420*/  ISETP.NE.AND P0, PT, R8, RZ, PT ;  /* 0x000000ff0800720c */ /* 0x000fc80003f05270 */
[----:B------:R-:W-:-:S09]  /*0430*/  SEL R0, RZ, 0x1, !P0 ;  /* 0x00000001ff007807 */ /* 0x000fd20004000000 */
.L_x_6:
[----:B------:R-:W-:-:S13]  /*0440*/  ISETP.NE.AND P0, PT, R0, RZ, PT ;  /* 0x000000ff0000720c */ /* 0x000fda0003f05270 */
        /* <DEDUP_REMOVED lines=10> */
[-C--:B---3--:R-:W-:Y:S01]  /*04f0*/  FFMA.FTZ R0, R8, R26.reuse, R9 ;  /* 0x0000001a08007223 */ /* 0x088fe20000010009 */
[----:B------:R-:W-:Y:S01]  /*0500*/  FMUL.FTZ R17, R20, R17 ;  /* 0x0000001114117220 */ /* 0x000fe20000410000 */
[----:B------:R-:W-:Y:S02]  /*0510*/  FFMA.FTZ R13, R12, R26, R13 ;  /* 0x0000001a0c0d7223 */ /* 0x000fe4000001000d */
        /* <DEDUP_REMOVED lines=19> */
[----:B------:R-:W-:Y:S02]  /*0650*/  HFMA2 R15, -RZ, RZ, 1.3310546875, -43040 ;  /* 0x3d53f941ff0f7431 */ /* 0x000fe400000001ff */
[----:B------:R-:W-:Y:S02]  /*0660*/  FMUL.FTZ R9, R18, R9 ;  /* 0x0000000912097220 */ /* 0x000fe40000410000 */
[----:B------:R-:W-:-:S03]  /*0670*/  FSETP.EQ.FTZ.AND P1, PT, |R0|, RZ, PT ;  /* 0x000000ff0000720b */ /* 0x000fc60003f32200 */
        /* <DEDUP_REMOVED lines=33> */
[CC--:B------:R-:W-:Y:S02]  /*0890*/  FMNMX.FTZ R11, |R0|.reuse, |R9|.reuse, !PT ;  /* 0x40000009000b7209 */ /* 0x0c0fe40007810200 */
[----:B------:R-:W-:Y:S02]  /*08a0*/  FMNMX.FTZ R10, |R0|, |R9|, PT ;  /* 0x40000009000a7209 */ /* 0x000fe40003810200 */
[----:B------:R-:W-:Y:S02]  /*08b0*/  FSETP.GT.FTZ.AND P0, PT, |R11|, 8.50705917302346158658e+37, PT ;  /* 0x7e8000000b00780b */ /* 0x000fe40003f14200 */
[----:B------:R-:W-:Y:S02]  /*08c0*/  MOV R15, 0x3f52c7ea ;  /* 0x3f52c7ea000f7802 */ /* 0x000fe40000000f00 */
[----:B------:R-:W-:-:S09]  /*08d0*/  FSETP.GEU.FTZ.AND P1, PT, R9, RZ, PT ;  /* 0x000000ff0900720b */ /* 0x000fd20003f3e000 */
        /* <DEDUP_REMOVED lines=21> */
.L_x_8:
[----:B------:R-:W0:Y:S01]  /*0a30*/  LDCU UR4, c[0x0][0x384] ;  /* 0x00007080ff0477ac */ /* 0x000e220008000800 */
[----:B------:R-:W-:Y:S01]  /*0a40*/  FADD.FTZ R11, R11, 3.1415927410125732422 ;  /* 0x40490fdb0b0b7421 */ /* 0x000fe20000010000 */
[----:B------:R-:W-:Y:S01]  /*0a50*/  FADD.FTZ R13, -R8, 3.1415927410125732422 ;  /* 0x40490fdb080d7421 */ /* 0x000fe20000010100 */
[----:B------:R-:W-:Y:S01]  /*0a60*/  MOV R0, 0xc2000000 ;  /* 0xc200000000007802 */ /* 0x000fe20000000f00 */
[----:B------:R-:W-:Y:S01]  /*0a70*/  UMOV UR5, URZ ;  /* 0x000000ff00057c82 */ /* 0x000fe20008000000 */
[----:B------:R-:W-:Y:S01]  /*0a80*/  FMUL.FTZ R12, R11, 0.15915493667125701904 ;  /* 0x3e22f9830b0c7820 */ /* 0x000fe20000410000 */
[----:B------:R-:W-:-:S06]  /*0a90*/  FMUL.FTZ R13, R13, 0.31830987334251403809 ;  /* 0x3ea2f9830d0d7820 */ /* 0x000fcc0000410000 */
[----:B0-----:R-:W5:Y:S01]  /*0aa0*/  TEX.LL R0, R12, R12, R0, UR4, 2D, 0x7 ;  /* 0x28ff04000c0c7f60 */ /* 0x001f6200089e0700 */
[----:B------:R-:W0:Y:S02]  /*0ab0*/  LDC.64 R10, c[0x4][RZ] ;  /* 0x01000000ff0a7b82 */ /* 0x000e240000000a00 */
[----:B0-----:R-:W2:Y:S01]  /*0ac0*/  LDG.E R11, desc[UR6][R10.64] ;  /* 0x000000060a0b7981 */ /* 0x001ea2000c1e1900 */
[----:B------:R-:W0:Y:S02]  /*0ad0*/  F2F.F64.F32 R8, R7 ;  /* 0x0000000700087310 */ /* 0x000e240000201800 */
[----:B0-----:R-:W-:-:S10]  /*0ae0*/  DADD R8, -R8, 1 ;  /* 0x3ff0000008087429 */ /* 0x001fd40000000100 */
[----:B------:R-:W0:Y:S01]  /*0af0*/  F2F.F32.F64 R9, R8 ;  /* 0x0000000800097310 */ /* 0x000e220000301000 */
[C---:B--2--5:R-:W-:Y:S01]  /*0b00*/  FMUL.FTZ R14, R11.reuse, R12 ;  /* 0x0000000c0b0e7220 */ /* 0x064fe20000410000 */
[C---:B------:R-:W-:Y:S01]  /*0b10*/  FMUL.FTZ R16, R11.reuse, R13 ;  /* 0x0000000d0b107220 */ /* 0x040fe20000410000 */
[----:B------:R-:W-:Y:S02]  /*0b20*/  FMUL.FTZ R15, R11, R0 ;  /* 0x000000000b0f7220 */ /* 0x000fe40000410000 */
[C---:B0-----:R-:W-:Y:S01]  /*0b30*/  FFMA.FTZ R4, R9.reuse, R14, R4 ;  /* 0x0000000e09047223 */ /* 0x041fe20000010004 */
[C---:B------:R-:W-:Y:S01]  /*0b40*/  FFMA.FTZ R5, R9.reuse, R16, R5 ;  /* 0x0000001009057223 */ /* 0x040fe20000010005 */
[----:B------:R-:W-:-:S07]  /*0b50*/  FFMA.FTZ R6, R9, R15, R6 ;  /* 0x0000000f09067223 */ /* 0x000fce0000010006 */
.L_x_7:
[----:B------:R-:W-:Y:S02]  /*0b60*/  MOV R7, RZ ;  /* 0x000000ff00077202 */ /* 0x000fe40000000f00 */
[----:B------:R-:W-:-:S03]  /*0b70*/  MOV R9, 0x3 ;  /* 0x0000000300097802 */ /* 0x000fc60000000f00 */
[----:B------:R-:W-:Y:S04]  /*0b80*/  STG.E.128 desc[UR6][R2.64+0x20], R4 ;  /* 0x0000200402007986 */ /* 0x000fe8000c101d06 */
[----:B------:R-:W-:Y:S01]  /*0b90*/  STG.E desc[UR6][R2.64+0x5c], R9 ;  /* 0x00005c0902007986 */ /* 0x000fe2000c101906 */
[----:B------:R-:W-:Y:S05]  /*0ba0*/  EXIT ;  /* 0x000000000000794d */ /* 0x000fea0003800000 */
.L_x_9:
        /* <DEDUP_REMOVED lines=13> */
.L_x_15:


//--------------------- .nv.global.init           --------------------------
	.section	.nv.global.init,"aw",@progbits
	.align	4
.nv.global.init:
	.type		numeric_epsilon,@object
	.size		numeric_epsilon,(scene_epsilon - numeric_epsilon)
numeric_epsilon:
        /*0000*/ 	.byte	0xbd, 0x37, 0x86, 0x35
	.type		scene_epsilon,@object
	.size		scene_epsilon,(max_gloss - scene_epsilon)
scene_epsilon:
        /*0004*/ 	.byte	0x0a, 0xd7, 0xa3, 0x3b
	.type		max_gloss,@object
	.size		max_gloss,(color_epsilon - max_gloss)
max_gloss:
        /*0008*/ 	.byte	0x00, 0x00, 0x00, 0x46
	.type		color_epsilon,@object
	.size		color_epsilon,(_ZN21rti_internal_typeinfo17elwironment_xformE - color_epsilon)
color_epsilon:
        /*000c*/ 	.byte	0xac, 0xc5, 0x27, 0x37
	.type		_ZN21rti_internal_typeinfo17elwironment_xformE,@object
	.size		_ZN21rti_internal_typeinfo17elwironment_xformE,(_ZN21rti_internal_typeinfo22material_cast_shadowsBE - _ZN21rti_internal_typeinfo17elwironment_xformE)
_ZN21rti_internal_typeinfo17elwironment_xformE:
        /*0010*/ 	.byte	0x52, 0x61, 0x79, 0x00, 0x40, 0x00, 0x00, 0x00
	.type		_ZN21rti_internal_typeinfo22material_cast_shadowsBE,@object
	.size		_ZN21rti_internal_typeinfo22material_cast_shadowsBE,(_ZN21rti_internal_typeinfo18composite_ray_typeE - _ZN21rti_internal_typeinfo22material_cast_shadowsBE)
_ZN21rti_internal_typeinfo22material_cast_shadowsBE:
        /*0018*/ 	.byte	0x52, 0x61, 0x79, 0x00, 0x04, 0x00, 0x00, 0x00
	.type		_ZN21rti_internal_typeinfo18composite_ray_typeE,@object
	.size		_ZN21rti_internal_typeinfo18composite_ray_typeE,(_ZN21rti_internal_typeinfo7snormalE - _ZN21rti_internal_typeinfo18composite_ray_typeE)
_ZN21rti_internal_typeinfo18composite_ray_typeE:
        /*0020*/ 	.byte	0x52, 0x61, 0x79, 0x00, 0x04, 0x00, 0x00, 0x00
	.type		_ZN21rti_internal_typeinfo7snormalE,@object
	.size		_ZN21rti_internal_typeinfo7snormalE,(_ZN21rti_internal_typeinfo15numeric_epsilonE - _ZN21rti_internal_typeinfo7snormalE)
_ZN21rti_internal_typeinfo7snormalE:
        /*0028*/ 	.byte	0x52, 0x61, 0x79, 0x00, 0x0c, 0x00, 0x00, 0x00
	.type		_ZN21rti_internal_typeinfo15numeric_epsilonE,@object
	.size		_ZN21rti_internal_typeinfo15numeric_epsilonE,(_ZN21rti_internal_typeinfo5t_hitE - _ZN21rti_internal_typeinfo15numeric_epsilonE)
_ZN21rti_internal_typeinfo15numeric_epsilonE:
        /*0030*/ 	.byte	0x52, 0x61, 0x79, 0x00, 0x04, 0x00, 0x00, 0x00
	.type		_ZN21rti_internal_typeinfo5t_hitE,@object
	.size		_ZN21rti_internal_typeinfo5t_hitE,(_ZN21rti_internal_typeinfo10tex_factorE - _ZN21rti_internal_typeinfo5t_hitE)
_ZN21rti_internal_typeinfo5t_hitE:
        /*0038*/ 	.byte	0x52, 0x61, 0x79, 0x00, 0x04, 0x00, 0x00, 0x00
	.type		_ZN21rti_internal_typeinfo10tex_factorE,@object
	.size		_ZN21rti_internal_typeinfo10tex_factorE,(_ZN21rti_internal_typeinfo8prd_missE - _ZN21rti_internal_typeinfo10tex_factorE)
_ZN21rti_internal_typeinfo10tex_factorE:
        /*0040*/ 	.byte	0x52, 0x61, 0x79, 0x00, 0x04, 0x00, 0x00, 0x00
	.type		_ZN21rti_internal_typeinfo8prd_missE,@object
	.size		_ZN21rti_internal_typeinfo8prd_missE,(_ZN21rti_internal_typeinfo10launch_dimE - _ZN21rti_internal_typeinfo8prd_missE)
_ZN21rti_internal_typeinfo8prd_missE:
        /*0048*/ 	.byte	0x52, 0x61, 0x79, 0x00, 0x60, 0x00, 0x00, 0x00
	.type		_ZN21rti_internal_typeinfo10launch_dimE,@object
	.size		_ZN21rti_internal_typeinfo10launch_dimE,(_ZN21rti_internal_typeinfo23material_accept_lightsBE - _ZN21rti_internal_typeinfo10launch_dimE)
_ZN21rti_internal_typeinfo10launch_dimE:
        /*0050*/ 	.byte	0x52, 0x61, 0x79, 0x00, 0x08, 0x00, 0x00, 0x00
	.type		_ZN21rti_internal_typeinfo23material_accept_lightsBE,@object
	.size		_ZN21rti_internal_typeinfo23material_accept_lightsBE,(_ZN21rti_internal_typeinfo17radiance_ray_typeE - _ZN21rti_internal_typeinfo23material_accept_lightsBE)
_ZN21rti_internal_typeinfo23material_accept_lightsBE:
        /*0058*/ 	.byte	0x52, 0x61, 0x79, 0x00, 0x04, 0x00, 0x00, 0x00
	.type		_ZN21rti_internal_typeinfo17radiance_ray_typeE,@object
	.size		_ZN21rti_internal_typeinfo17radiance_ray_typeE,(_ZN21rti_internal_typeinfo10prd_shadowE - _ZN21rti_internal_typeinfo17radiance_ray_typeE)
_ZN21rti_internal_typeinfo17radiance_ray_typeE:
        /*0060*/ 	.byte	0x52, 0x61, 0x79, 0x00, 0x04, 0x00, 0x00, 0x00
	.type		_ZN21rti_internal_typeinfo10prd_shadowE,@object
	.size		_ZN21rti_internal_typeinfo10prd_shadowE,(_ZN21rti_internal_typeinfo13scene_epsilonE - _ZN21rti_internal_typeinfo10prd_shadowE)
_ZN21rti_internal_typeinfo10prd_shadowE:
        /*0068*/ 	.byte	0x52, 0x61, 0x79, 0x00, 0x10, 0x00, 0x00, 0x00
	.type		_ZN21rti_internal_typeinfo13scene_epsilonE,@object
	.size		_ZN21rti_internal_typeinfo13scene_epsilonE,(_ZN21rti_internal_typeinfo17elwironment_indexE - _ZN21rti_internal_typeinfo13scene_epsilonE)
_ZN21rti_internal_typeinfo13scene_epsilonE:
        /*0070*/ 	.byte	0x52, 0x61, 0x79, 0x00, 0x04, 0x00, 0x00, 0x00
	.type		_ZN21rti_internal_typeinfo17elwironment_indexE,@object
	.size		_ZN21rti_internal_typeinfo17elwironment_indexE,(_ZN21rti_internal_typeinfo26material_elwironment_indexE - _ZN21rti_internal_typeinfo17elwironment_indexE)
_ZN21rti_internal_typeinfo17elwironment_indexE:
        /*0078*/ 	.byte	0x52, 0x61, 0x79, 0x00, 0x04, 0x00, 0x00, 0x00
	.type		_ZN21rti_internal_typeinfo26material_elwironment_indexE,@object
	.size		_ZN21rti_internal_typeinfo26material_elwironment_indexE,(_ZN21rti_internal_typeinfo6cameraE - _ZN21rti_internal_typeinfo26material_elwironment_indexE)
_ZN21rti_internal_typeinfo26material_elwironment_indexE:
        /*0080*/ 	.byte	0x52, 0x61, 0x79, 0x00, 0x04, 0x00, 0x00, 0x00
	.type		_ZN21rti_internal_typeinfo6cameraE,@object
	.size		_ZN21rti_internal_typeinfo6cameraE,(_ZN21rti_internal_typeinfo14back_hit_pointE - _ZN21rti_internal_typeinfo6cameraE)
_ZN21rti_internal_typeinfo6cameraE:
        /*0088*/ 	.byte	0x52, 0x61, 0x79, 0x00, 0x58, 0x00, 0x00, 0x00
	.type		_ZN21rti_internal_typeinfo14back_hit_pointE,@object
	.size		_ZN21rti_internal_typeinfo14back_hit_pointE,(_ZN21rti_internal_typeinfo14elwironment_idE - _ZN21rti_internal_typeinfo14back_hit_pointE)
_ZN21rti_internal_typeinfo14back_hit_pointE:
        /*0090*/ 	.byte	0x52, 0x61, 0x79, 0x00, 0x0c, 0x00, 0x00, 0x00
	.type		_ZN21rti_internal_typeinfo14elwironment_idE,@object
	.size		_ZN21rti_internal_typeinfo14elwironment_idE,(_ZN21rti_internal_typeinfo28material_light_transmissionFE - _ZN21rti_internal_typeinfo14elwironment_idE)
_ZN21rti_internal_typeinfo14elwironment_idE:
        /*0098*/ 	.byte	0x52, 0x61, 0x79, 0x00, 0x04, 0x00, 0x00, 0x00
	.type		_ZN21rti_internal_typeinfo28material_light_transmissionFE,@object
	.size		_ZN21rti_internal_typeinfo28material_light_transmissionFE,(_ZN21rti_internal_typeinfo9max_depthE - _ZN21rti_internal_typeinfo28material_light_transmissionFE)
_ZN21rti_internal_typeinfo28material_light_transmissionFE:
        /*00a0*/ 	.byte	0x52, 0x61, 0x79, 0x00, 0x04, 0x00, 0x00, 0x00
	.type		_ZN21rti_internal_typeinfo9max_depthE,@object
	.size		_ZN21rti_internal_typeinfo9max_depthE,(_ZN21rti_internal_typeinfo7gnormalE - _ZN21rti_internal_typeinfo9max_depthE)
_ZN21rti_internal_typeinfo9max_depthE:
        /*00a8*/ 	.byte	0x52, 0x61, 0x79, 0x00, 0x04, 0x00, 0x00, 0x00
	.type		_ZN21rti_internal_typeinfo7gnormalE,@object
	.size		_ZN21rti_internal_typeinfo7gnormalE,(_ZN21rti_internal_typeinfo9max_glossE - _ZN21rti_internal_typeinfo7gnormalE)
_ZN21rti_internal_typeinfo7gnormalE:
        /*00b0*/ 	.byte	0x52, 0x61, 0x79, 0x00, 0x0c, 0x00, 0x00, 0x00
	.type		_ZN21rti_internal_typeinfo9max_glossE,@object
	.size		_ZN21rti_internal_typeinfo9max_glossE,(_ZN21rti_internal_typeinfo12prd_radianceE - _ZN21rti_internal_typeinfo9max_glossE)
_ZN21rti_internal_typeinfo9max_glossE:
        /*00b8*/ 	.byte	0x52, 0x61, 0x79, 0x00, 0x04, 0x00, 0x00, 0x00
	.type		_ZN21rti_internal_typeinfo12prd_radianceE,@object
	.size		_ZN21rti_internal_typeinfo12prd_radianceE,(_ZN21rti_internal_typeinfo24material_accept_shadowsBE - _ZN21rti_internal_typeinfo12prd_radianceE)
_ZN21rti_internal_typeinfo12prd_radianceE:
        /*00c0*/ 	.byte	0x52, 0x61, 0x79, 0x00, 0x60, 0x00, 0x00, 0x00
	.type		_ZN21rti_internal_typeinfo24material_accept_shadowsBE,@object
	.size		_ZN21rti_internal_typeinfo24material_accept_shadowsBE,(_ZN21rti_internal_typeinfo12launch_indexE - _ZN21rti_internal_typeinfo24material_accept_shadowsBE)
_ZN21rti_internal_typeinfo24material_accept_shadowsBE:
        /*00c8*/ 	.byte	0x52, 0x61, 0x79, 0x00, 0x04, 0x00, 0x00, 0x00
	.type		_ZN21rti_internal_typeinfo12launch_indexE,@object
	.size		_ZN21rti_internal_typeinfo12launch_indexE,(_ZN21rti_internal_typeinfo19elwironment_visibleE - _ZN21rti_internal_typeinfo12launch_indexE)
_ZN21rti_internal_typeinfo12launch_indexE:
        /*00d0*/ 	.byte	0x52, 0x61, 0x79, 0x00, 0x08, 0x00, 0x00, 0x00
	.type		_ZN21rti_internal_typeinfo19elwironment_visibleE,@object
	.size		_ZN21rti_internal_typeinfo19elwironment_visibleE,(_ZN21rti_internal_typeinfo25material_reflection_stateE - _ZN21rti_internal_typeinfo19elwironment_visibleE)
_ZN21rti_internal_typeinfo19elwironment_visibleE:
        /*00d8*/ 	.byte	0x52, 0x61, 0x79, 0x00, 0x04, 0x00, 0x00, 0x00
	.type		_ZN21rti_internal_typeinfo25material_reflection_stateE,@object
	.size		_ZN21rti_internal_typeinfo25material_reflection_stateE,(_ZN21rti_internal_typeinfo15shadow_ray_typeE - _ZN21rti_internal_typeinfo25material_reflection_stateE)
_ZN21rti_internal_typeinfo25material_reflection_stateE:
        /*00e0*/ 	.byte	0x52, 0x61, 0x79, 0x00, 0x04, 0x00, 0x00, 0x00
	.type		_ZN21rti_internal_typeinfo15shadow_ray_typeE,@object
	.size		_ZN21rti_internal_typeinfo15shadow_ray_typeE,(_ZN21rti_internal_typeinfo13prd_compositeE - _ZN21rti_internal_typeinfo15shadow_ray_typeE)
_ZN21rti_internal_typeinfo15shadow_ray_typeE:
        /*00e8*/ 	.byte	0x52, 0x61, 0x79, 0x00, 0x04, 0x00, 0x00, 0x00
	.type		_ZN21rti_internal_typeinfo13prd_compositeE,@object
	.size		_ZN21rti_internal_typeinfo13prd_compositeE,(_ZN21rti_internal_typeinfo13color_epsilonE - _ZN21rti_internal_typeinfo13prd_compositeE)
_ZN21rti_internal_typeinfo13prd_compositeE:
        /*00f0*/ 	.byte	0x52, 0x61, 0x79, 0x00, 0x10, 0x00, 0x00, 0x00
	.type		_ZN21rti_internal_typeinfo13color_epsilonE,@object
	.size		_ZN21rti_internal_typeinfo13color_epsilonE,(_ZN21rti_internal_typeinfo3rayE - _ZN21rti_internal_typeinfo13color_epsilonE)
_ZN21rti_internal_typeinfo13color_epsilonE:
        /*00f8*/ 	.byte	0x52, 0x61, 0x79, 0x00, 0x04, 0x00, 0x00, 0x00
	.type		_ZN21rti_internal_typeinfo3rayE,@object
	.size		_ZN21rti_internal_typeinfo3rayE,(_ZN21rti_internal_typeinfo10top_objectE - _ZN21rti_internal_typeinfo3rayE)
_ZN21rti_internal_typeinfo3rayE:
        /*0100*/ 	.byte	0x52, 0x61, 0x79, 0x00, 0x24, 0x00, 0x00, 0x00
	.type		_ZN21rti_internal_typeinfo10top_objectE,@object
	.size		_ZN21rti_internal_typeinfo10top_objectE,(_ZN21rti_internal_typeinfo15front_hit_pointE - _ZN21rti_internal_typeinfo10top_objectE)
_ZN21rti_internal_typeinfo10top_objectE:
        /*0108*/ 	.byte	0x52, 0x61, 0x79, 0x00, 0x04, 0x00, 0x00, 0x00
	.type		_ZN21rti_internal_typeinfo15front_hit_pointE,@object
	.size		_ZN21rti_internal_typeinfo15front_hit_pointE,(_ZN23rti_internal_annotation12launch_indexE - _ZN21rti_internal_typeinfo15front_hit_pointE)
_ZN21rti_internal_typeinfo15front_hit_pointE:
        /*0110*/ 	.byte	0x52, 0x61, 0x79, 0x00, 0x0c, 0x00, 0x00, 0x00
	.type		_ZN23rti_internal_annotation12launch_indexE,@object
	.size		_ZN23rti_internal_annotation12launch_indexE,(_ZN23rti_internal_annotation24material_accept_shadowsBE - _ZN23rti_internal_annotation12launch_indexE)
_ZN23rti_internal_annotation12launch_indexE:
	.zero		1
	.type		_ZN23rti_internal_annotation24material_accept_shadowsBE,@object
	.size		_ZN23rti_internal_annotation24material_accept_shadowsBE,(_ZN21rti_internal_semantic23material_accept_lightsBE - _ZN23rti_internal_annotation24material_accept_shadowsBE)
_ZN23rti_internal_annotation24material_accept_shadowsBE:
	.zero		1
	.type		_ZN21rti_internal_semantic23material_accept_lightsBE,@object
	.size		_ZN21rti_internal_semantic23material_accept_lightsBE,(_ZN23rti_internal_annotation9max_glossE - _ZN21rti_internal_semantic23material_accept_lightsBE)
_ZN21rti_internal_semantic23material_accept_lightsBE:
	.zero		1
	.type		_ZN23rti_internal_annotation9max_glossE,@object
	.size		_ZN23rti_internal_annotation9max_glossE,(_ZN21rti_internal_semantic17radiance_ray_typeE - _ZN23rti_internal_annotation9max_glossE)
_ZN23rti_internal_annotation9max_glossE:
	.zero		1
	.type		_ZN21rti_internal_semantic17radiance_ray_typeE,@object
	.size		_ZN21rti_internal_semantic17radiance_ray_typeE,(_ZN23rti_internal_annotation12prd_radianceE - _ZN21rti_internal_semantic17radiance_ray_typeE)
_ZN21rti_internal_semantic17radiance_ray_typeE:
	.zero		1
	.type		_ZN23rti_internal_annotation12prd_radianceE,@object
	.size		_ZN23rti_internal_annotation12prd_radianceE,(_ZN23rti_internal_annotation14elwironment_idE - _ZN23rti_internal_annotation12prd_radianceE)
_ZN23rti_internal_annotation12prd_radianceE:
	.zero		1
	.type		_ZN23rti_internal_annotation14elwironment_idE,@object
	.size		_ZN23rti_internal_annotation14elwironment_idE,(_ZN21rti_internal_semantic13scene_epsilonE - _ZN23rti_internal_annotation14elwironment_idE)
_ZN23rti_internal_annotation14elwironment_idE:
	.zero		1
	.type		_ZN21rti_internal_semantic13scene_epsilonE,@object
	.size		_ZN21rti_internal_semantic13scene_epsilonE,(_ZN21rti_internal_semantic17elwironment_indexE - _ZN21rti_internal_semantic13scene_epsilonE)
_ZN21rti_internal_semantic13scene_epsilonE:
	.zero		1
	.type		_ZN21rti_internal_semantic17elwironment_indexE,@object
	.size		_ZN21rti_internal_semantic17elwironment_indexE,(_ZN23rti_internal_annotation28material_light_transmissionFE - _ZN21rti_internal_semantic17elwironment_indexE)
_ZN21rti_internal_semantic17elwironment_indexE:
	.zero		1
	.type		_ZN23rti_internal_annotation28material_light_transmissionFE,@object
	.size		_ZN23rti_internal_annotation28material_light_transmissionFE,(_ZN21rti_internal_semantic26material_elwironment_indexE - _ZN23rti_internal_annotation28material_light_transmissionFE)
_ZN23rti_internal_annotation28material_light_transmissionFE:
	.zero		1
	.type		_ZN21rti_internal_semantic26material_elwironment_indexE,@object
	.size		_ZN21rti_internal_semantic26material_elwironment_indexE,(_ZN23rti_internal_annotation9max_depthE - _ZN21rti_internal_semantic26material_elwironment_indexE)
_ZN21rti_internal_semantic26material_elwironment_indexE:
	.zero		1
	.type		_ZN23rti_internal_annotation9max_depthE,@object
	.size		_ZN23rti_internal_annotation9max_depthE,(_ZN21rti_internal_semantic6cameraE - _ZN23rti_internal_annotation9max_depthE)
_ZN23rti_internal_annotation9max_depthE:
	.zero		1
	.type		_ZN21rti_internal_semantic6cameraE,@object
	.size		_ZN21rti_internal_semantic6cameraE,(_ZN23rti_internal_annotation7gnormalE - _ZN21rti_internal_semantic6cameraE)
_ZN21rti_internal_semantic6cameraE:
	.zero		1
	.type		_ZN23rti_internal_annotation7gnormalE,@object
	.size		_ZN23rti_internal_annotation7gnormalE,(_ZN23rti_internal_annotation15front_hit_pointE - _ZN23rti_internal_annotation7gnormalE)
_ZN23rti_internal_annotation7gnormalE:
	.zero		1
	.type		_ZN23rti_internal_annotation15front_hit_pointE,@object
	.size		_ZN23rti_internal_annotation15front_hit_pointE,(_ZN23rti_internal_annotation10top_objectE - _ZN23rti_internal_annotation15front_hit_pointE)
_ZN23rti_internal_annotation15front_hit_pointE:
	.zero		1
	.type		_ZN23rti_internal_annotation10top_objectE,@object
	.size		_ZN23rti_internal_annotation10top_objectE,(_ZN21rti_internal_semantic10tex_factorE - _ZN23rti_internal_annotation10top_objectE)
_ZN23rti_internal_annotation10top_objectE:
	.zero		1
	.type		_ZN21rti_internal_semantic10tex_factorE,@object
	.size		_ZN21rti_internal_semantic10tex_factorE,(_ZN23rti_internal_annotation13color_epsilonE - _ZN21rti_internal_semantic10tex_factorE)
_ZN21rti_internal_semantic10tex_factorE:
	.zero		1
	.type		_ZN23rti_internal_annotation13color_epsilonE,@object
	.size		_ZN23rti_internal_annotation13color_epsilonE,(_ZN21rti_internal_semantic15numeric_epsilonE - _ZN23rti_internal_annotation13color_epsilonE)
_ZN23rti_internal_annotation13color_epsilonE:
	.zero		1
	.type		_ZN21rti_internal_semantic15numeric_epsilonE,@object
	.size		_ZN21rti_internal_semantic15numeric_epsilonE,(_ZN23rti_internal_annotation3rayE - _ZN21rti_internal_semantic15numeric_epsilonE)
_ZN21rti_internal_semantic15numeric_epsilonE:
	.zero		1
	.type		_ZN23rti_internal_annotation3rayE,@object
	.size		_ZN23rti_internal_annotation3rayE,(_ZN23rti_internal_annotation19elwironment_visibleE - _ZN23rti_internal_annotation3rayE)
_ZN23rti_internal_annotation3rayE:
	.zero		1
	.type		_ZN23rti_internal_annotation19elwironment_visibleE,@object
	.size		_ZN23rti_internal_annotation19elwironment_visibleE,(_ZN21rti_internal_semantic17elwironment_xformE - _ZN23rti_internal_annotation19elwironment_visibleE)
_ZN23rti_internal_annotation19elwironment_visibleE:
	.zero		1
	.type		_ZN21rti_internal_semantic17elwironment_xformE,@object
	.size		_ZN21rti_internal_semantic17elwironment_xformE,(_ZN23rti_internal_annotation25material_reflection_stateE - _ZN21rti_internal_semantic17elwironment_xformE)
_ZN21rti_internal_semantic17elwironment_xformE:
	.zero		1
	.type		_ZN23rti_internal_annotation25material_reflection_stateE,@object
	.size		_ZN23rti_internal_annotation25material_reflection_stateE,(_ZN21rti_internal_semantic22material_cast_shadowsBE - _ZN23rti_internal_annotation25material_reflection_stateE)
_ZN23rti_internal_annotation25material_reflection_stateE:
	.zero		1
	.type		_ZN21rti_internal_semantic22material_cast_shadowsBE,@object
	.size		_ZN21rti_internal_semantic22material_cast_shadowsBE,(_ZN23rti_internal_annotation15shadow_ray_typeE - _ZN21rti_internal_semantic22material_cast_shadowsBE)
_ZN21rti_internal_semantic22material_cast_shadowsBE:
	.zero		1
	.type		_ZN23rti_internal_annotation15shadow_ray_typeE,@object
	.size		_ZN23rti_internal_annotation15shadow_ray_typeE,(_ZN21rti_internal_semantic18composite_ray_typeE - _ZN23rti_internal_annotation15shadow_ray_typeE)
_ZN23rti_internal_annotation15shadow_ray_typeE:
	.zero		1
	.type		_ZN21rti_internal_semantic18composite_ray_typeE,@object
	.size		_ZN21rti_internal_semantic18composite_ray_typeE,(_ZN23rti_internal_annotation13prd_compositeE - _ZN21rti_internal_semantic18composite_ray_typeE)
_ZN21rti_internal_semantic18composite_ray_typeE:
	.zero		1
	.type		_ZN23rti_internal_annotation13prd_compositeE,@object
	.size		_ZN23rti_internal_annotation13prd_compositeE,(_ZN23rti_internal_annotation10launch_dimE - _ZN23rti_internal_annotation13prd_compositeE)
_ZN23rti_internal_annotation13prd_compositeE:
	.zero		1
	.type		_ZN23rti_internal_annotation10launch_dimE,@object
	.size		_ZN23rti_internal_annotation10launch_dimE,(_ZN21rti_internal_semantic19elwironment_visibleE - _ZN23rti_internal_annotation10launch_dimE)
_ZN23rti_internal_annotation10launch_dimE:
	.zero		1
	.type		_ZN21rti_internal_semantic19elwironment_visibleE,@object
	.size		_ZN21rti_internal_semantic19elwironment_visibleE,(_ZN23rti_internal_annotation23material_accept_lightsBE - _ZN21rti_internal_semantic19elwironment_visibleE)
_ZN21rti_internal_semantic19elwironment_visibleE:
	.zero		1
	.type		_ZN23rti_internal_annotation23material_accept_lightsBE,@object
	.size		_ZN23rti_internal_annotation23material_accept_lightsBE,(_ZN21rti_internal_semantic25material_reflection_stateE - _ZN23rti_internal_annotation23material_accept_lightsBE)
_ZN23rti_internal_annotation23material_accept_lightsBE:
	.zero		1
	.type		_ZN21rti_internal_semantic25material_reflection_stateE,@object
	.size		_ZN21rti_internal_semantic25material_reflection_stateE,(_ZN23rti_internal_annotation17radiance_ray_typeE - _ZN21rti_internal_semantic25material_reflection_stateE)
_ZN21rti_internal_semantic25material_reflection_stateE:
	.zero		1
	.type		_ZN23rti_internal_annotation17radiance_ray_typeE,@object
	.size		_ZN23rti_internal_annotation17radiance_ray_typeE,(_ZN21rti_internal_semantic15shadow_ray_typeE - _ZN23rti_internal_annotation17radiance_ray_typeE)
_ZN23rti_internal_annotation17radiance_ray_typeE:
	.zero		1
	.type		_ZN21rti_internal_semantic15shadow_ray_typeE,@object
	.size		_ZN21rti_internal_semantic15shadow_ray_typeE,(_ZN23rti_internal_annotation10prd_shadowE - _ZN21rti_internal_semantic15shadow_ray_typeE)
_ZN21rti_internal_semantic15shadow_ray_typeE:
	.zero		1
	.type		_ZN23rti_internal_annotation10prd_shadowE,@object
	.size		_ZN23rti_internal_annotation10prd_shadowE,(_ZN23rti_internal_annotation17elwironment_indexE - _ZN23rti_internal_annotation10prd_shadowE)
_ZN23rti_internal_annotation10prd_shadowE:
	.zero		1
	.type		_ZN23rti_internal_annotation17elwironment_indexE,@object
	.size		_ZN23rti_internal_annotation17elwironment_indexE,(_ZN21rti_internal_semantic13color_epsilonE - _ZN23rti_internal_annotation17elwironment_indexE)
_ZN23rti_internal_annotation17elwironment_indexE:
	.zero		1
	.type		_ZN21rti_internal_semantic13color_epsilonE,@object
	.size		_ZN21rti_internal_semantic13color_epsilonE,(_ZN23rti_internal_annotation13scene_epsilonE - _ZN21rti_internal_semantic13color_epsilonE)
_ZN21rti_internal_semantic13color_epsilonE:
	.zero		1
	.type		_ZN23rti_internal_annotation13scene_epsilonE,@object
	.size		_ZN23rti_internal_annotation13scene_epsilonE,(_ZN23rti_internal_annotation26material_elwironment_indexE - _ZN23rti_internal_annotation13scene_epsilonE)
_ZN23rti_internal_annotation13scene_epsilonE:
	.zero		1
	.type		_ZN23rti_internal_annotation26material_elwironment_indexE,@object
	.size		_ZN23rti_internal_annotation26material_elwironment_indexE,(_ZN23rti_internal_annotation6cameraE - _ZN23rti_internal_annotation26material_elwironment_indexE)
_ZN23rti_internal_annotation26material_elwironment_indexE:
	.zero		1
	.type		_ZN23rti_internal_annotation6cameraE,@object
	.size		_ZN23rti_internal_annotation6cameraE,(_ZN21rti_internal_semantic10top_objectE - _ZN23rti_internal_annotation6cameraE)
_ZN23rti_internal_annotation6cameraE:
	.zero		1
	.type		_ZN21rti_internal_semantic10top_objectE,@object
	.size		_ZN21rti_internal_semantic10top_objectE,(_ZN23rti_internal_annotation14back_hit_pointE - _ZN21rti_internal_semantic10top_objectE)
_ZN21rti_internal_semantic10top_objectE:
	.zero		1
	.type		_ZN23rti_internal_annotation14back_hit_pointE,@object
	.size		_ZN23rti_internal_annotation14back_hit_pointE,(_ZN23rti_internal_annotation8prd_missE - _ZN23rti_internal_annotation14back_hit_pointE)
_ZN23rti_internal_annotation14back_hit_pointE:
	.zero		1
	.type		_ZN23rti_internal_annotation8prd_missE,@object
	.size		_ZN23rti_internal_annotation8prd_missE,(_ZN23rti_internal_annotation10tex_factorE - _ZN23rti_internal_annotation8prd_missE)
_ZN23rti_internal_annotation8prd_missE:
	.zero		1
	.type		_ZN23rti_internal_annotation10tex_factorE,@object
	.size		_ZN23rti_internal_annotation10tex_factorE,(_ZN21rti_internal_semantic24material_accept_shadowsBE - _ZN23rti_internal_annotation10tex_factorE)
_ZN23rti_internal_annotation10tex_factorE:
	.zero		1
	.type		_ZN21rti_internal_semantic24material_accept_shadowsBE,@object
	.size		_ZN21rti_internal_semantic24material_accept_shadowsBE,(_ZN23rti_internal_annotation15numeric_epsilonE - _ZN21rti_internal_semantic24material_accept_shadowsBE)
_ZN21rti_internal_semantic24material_accept_shadowsBE:
	.zero		1
	.type		_ZN23rti_internal_annotation15numeric_epsilonE,@object
	.size		_ZN23rti_internal_annotation15numeric_epsilonE,(_ZN21rti_internal_semantic9max_glossE - _ZN23rti_internal_annotation15numeric_epsilonE)
_ZN23rti_internal_annotation15numeric_epsilonE:
	.zero		1
	.type		_ZN21rti_internal_semantic9max_glossE,@object
	.size		_ZN21rti_internal_semantic9max_glossE,(_ZN23rti_internal_annotation5t_hitE - _ZN21rti_internal_semantic9max_glossE)
_ZN21rti_internal_semantic9max_glossE:
	.zero		1
	.type		_ZN23rti_internal_annotation5t_hitE,@object
	.size		_ZN23rti_internal_annotation5t_hitE,(_ZN23rti_internal_annotation17elwironment_xformE - _ZN23rti_internal_annotation5t_hitE)
_ZN23rti_internal_annotation5t_hitE:
	.zero		1
	.type		_ZN23rti_internal_annotation17elwironment_xformE,@object
	.size		_ZN23rti_internal_annotation17elwironment_xformE,(_ZN21rti_internal_semantic14elwironment_idE - _ZN23rti_internal_annotation17elwironment_xformE)
_ZN23rti_internal_annotation17elwironment_xformE:
	.zero		1
	.type		_ZN21rti_internal_semantic14elwironment_idE,@object
	.size		_ZN21rti_internal_semantic14elwironment_idE,(_ZN23rti_internal_annotation22material_cast_shadowsBE - _ZN21rti_internal_semantic14elwironment_idE)
_ZN21rti_internal_semantic14elwironment_idE:
	.zero		1
	.type		_ZN23rti_internal_annotation22material_cast_shadowsBE,@object
	.size		_ZN23rti_internal_annotation22material_cast_shadowsBE,(_ZN21rti_internal_semantic28material_light_transmissionFE - _ZN23rti_internal_annotation22material_cast_shadowsBE)
_ZN23rti_internal_annotation22material_cast_shadowsBE:
	.zero		1
	.type		_ZN21rti_internal_semantic28material_light_transmissionFE,@object
	.size		_ZN21rti_internal_semantic28material_light_transmissionFE,(_ZN23rti_internal_annotation18composite_ray_typeE - _ZN21rti_internal_semantic28material_light_transmissionFE)
_ZN21rti_internal_semantic28material_light_transmissionFE:
	.zero		1
	.type		_ZN23rti_internal_annotation18composite_ray_typeE,@object
	.size		_ZN23rti_internal_annotation18composite_ray_typeE,(_ZN21rti_internal_semantic9max_depthE - _ZN23rti_internal_annotation18composite_ray_typeE)
_ZN23rti_internal_annotation18composite_ray_typeE:
	.zero		1
	.type		_ZN21rti_internal_semantic9max_depthE,@object
	.size		_ZN21rti_internal_semantic9max_depthE,(_ZN23rti_internal_annotation7snormalE - _ZN21rti_internal_semantic9max_depthE)
_ZN21rti_internal_semantic9max_depthE:
	.zero		1
	.type		_ZN23rti_internal_annotation7snormalE,@object
	.size		_ZN23rti_internal_annotation7snormalE,(_ZN21rti_internal_typename14elwironment_idE - _ZN23rti_internal_annotation7snormalE)
_ZN23rti_internal_annotation7snormalE:
	.zero		1
	.type		_ZN21rti_internal_typename14elwironment_idE,@object
	.size		_ZN21rti_internal_typename14elwironment_idE,(_ZN21rti_internal_typename17elwironment_indexE - _ZN21rti_internal_typename14elwironment_idE)
_ZN21rti_internal_typename14elwironment_idE:
        /*014e*/ 	.byte	0x69, 0x6e, 0x74, 0x00
	.type		_ZN21rti_internal_typename17elwironment_indexE,@object
	.size		_ZN21rti_internal_typename17elwironment_indexE,(_ZN21rti_internal_typename26material_elwironment_indexE - _ZN21rti_internal_typename17elwironment_indexE)
_ZN21rti_internal_typename17elwironment_indexE:
        /*0152*/ 	.byte	0x69, 0x6e, 0x74, 0x00
	.type		_ZN21rti_internal_typename26material_elwironment_indexE,@object
	.size		_ZN21rti_internal_typename26material_elwironment_indexE,(_ZN21rti_internal_typename13color_epsilonE - _ZN21rti_internal_typename26material_elwironment_indexE)
_ZN21rti_internal_typename26material_elwironment_indexE:
        /*0156*/ 	.byte	0x69, 0x6e, 0x74, 0x00
	.type		_ZN21rti_internal_typename13color_epsilonE,@object
	.size		_ZN21rti_internal_typename13color_epsilonE,(_ZN21rti_internal_typename12launch_indexE - _ZN21rti_internal_typename13color_epsilonE)
_ZN21rti_internal_typename13color_epsilonE:
        /*015a*/ 	.byte	0x66, 0x6c, 0x6f, 0x61, 0x74, 0x00
	.type		_ZN21rti_internal_typename12launch_indexE,@object
	.size		_ZN21rti_internal_typename12launch_indexE,(_ZN21rti_internal_typename9max_glossE - _ZN21rti_internal_typename12launch_indexE)
_ZN21rti_internal_typename12launch_indexE:
        /*0160*/ 	.byte	0x75, 0x69, 0x6e, 0x74, 0x32, 0x00
	.type		_ZN21rti_internal_typename9max_glossE,@object
	.size		_ZN21rti_internal_typename9max_glossE,(_ZN21rti_internal_typename28material_light_transmissionFE - _ZN21rti_internal_typename9max_glossE)
_ZN21rti_internal_typename9max_glossE:
        /*0166*/ 	.byte	0x66, 0x6c, 0x6f, 0x61, 0x74, 0x00
	.type		_ZN21rti_internal_typename28material_light_transmissionFE,@object
	.size		_ZN21rti_internal_typename28material_light_transmissionFE,(_ZN21rti_internal_typename15numeric_epsilonE - _ZN21rti_internal_typename28material_light_transmissionFE)
_ZN21rti_internal_typename28material_light_transmissionFE:
        /*016c*/ 	.byte	0x66, 0x6c, 0x6f, 0x61, 0x74, 0x00
	.type		_ZN21rti_internal_typename15numeric_epsilonE,@object
	.size		_ZN21rti_internal_typename15numeric_epsilonE,(_ZN21rti_internal_typename5t_hitE - _ZN21rti_internal_typename15numeric_epsilonE)
_ZN21rti_internal_typename15numeric_epsilonE:
        /*0172*/ 	.byte	0x66, 0x6c, 0x6f, 0x61, 0x74, 0x00
	.type		_ZN21rti_internal_typename5t_hitE,@object
	.size		_ZN21rti_internal_typename5t_hitE,(_ZN21rti_internal_typename10tex_factorE - _ZN21rti_internal_typename5t_hitE)
_ZN21rti_internal_typename5t_hitE:
        /*0178*/ 	.byte	0x66, 0x6c, 0x6f, 0x61, 0x74, 0x00
	.type		_ZN21rti_internal_typename10tex_factorE,@object
	.size		_ZN21rti_internal_typename10tex_factorE,(_ZN21rti_internal_typename10launch_dimE - _ZN21rti_internal_typename10tex_factorE)
_ZN21rti_internal_typename10tex_factorE:
        /*017e*/ 	.byte	0x66, 0x6c, 0x6f, 0x61, 0x74, 0x00
	.type		_ZN21rti_internal_typename10launch_dimE,@object
	.size		_ZN21rti_internal_typename10launch_dimE,(_ZN21rti_internal_typename13scene_epsilonE - _ZN21rti_internal_typename10launch_dimE)
_ZN21rti_internal_typename10launch_dimE:
        /*0184*/ 	.byte	0x75, 0x69, 0x6e, 0x74, 0x32, 0x00
	.type		_ZN21rti_internal_typename13scene_epsilonE,@object
	.size		_ZN21rti_internal_typename13scene_epsilonE,(_ZN21rti_internal_typename15front_hit_pointE - _ZN21rti_internal_typename13scene_epsilonE)
_ZN21rti_internal_typename13scene_epsilonE:
        /*018a*/ 	.byte	0x66, 0x6c, 0x6f, 0x61, 0x74, 0x00
	.type		_ZN21rti_internal_typename15front_hit_pointE,@object
	.size		_ZN21rti_internal_typename15front_hit_pointE,(_ZN21rti_internal_typename7gnormalE - _ZN21rti_internal_typename15front_hit_pointE)
_ZN21rti_internal_typename15front_hit_pointE:
        /*0190*/ 	.byte	0x66, 0x6c, 0x6f, 0x61, 0x74, 0x33, 0x00
	.type		_ZN21rti_internal_typename7gnormalE,@object
	.size		_ZN21rti_internal_typename7gnormalE,(_ZN21rti_internal_typename7snormalE - _ZN21rti_internal_typename7gnormalE)
_ZN21rti_internal_typename7gnormalE:
        /*0197*/ 	.byte	0x66, 0x6c, 0x6f, 0x61, 0x74, 0x33, 0x00
	.type		_ZN21rti_internal_typename7snormalE,@object
	.size		_ZN21rti_internal_typename7snormalE,(_ZN21rti_internal_typename14back_hit_pointE - _ZN21rti_internal_typename7snormalE)
_ZN21rti_internal_typename7snormalE:
        /*019e*/ 	.byte	0x66, 0x6c, 0x6f, 0x61, 0x74, 0x33, 0x00
	.type		_ZN21rti_internal_typename14back_hit_pointE,@object
	.size		_ZN21rti_internal_typename14back_hit_pointE,(_ZN21rti_internal_typename19elwironment_visibleE - _ZN21rti_internal_typename14back_hit_pointE)
_ZN21rti_internal_typename14back_hit_pointE:
        /*01a5*/ 	.byte	0x66, 0x6c, 0x6f, 0x61, 0x74, 0x33, 0x00
	.type		_ZN21rti_internal_typename19elwironment_visibleE,@object
	.size		_ZN21rti_internal_typename19elwironment_visibleE,(_ZN21rti_internal_typename25material_reflection_stateE - _ZN21rti_internal_typename19elwironment_visibleE)
_ZN21rti_internal_typename19elwironment_visibleE:
        /*01ac*/ 	.byte	0x75, 0x6e, 0x73, 0x69, 0x67, 0x6e, 0x65, 0x64, 0x00
	.type		_ZN21rti_internal_typename25material_reflection_stateE,@object
	.size		_ZN21rti_internal_typename25material_reflection_stateE,(_ZN21rti_internal_typename15shadow_ray_typeE - _ZN21rti_internal_typename25material_reflection_stateE)
_ZN21rti_internal_typename25material_reflection_stateE:
        /*01b5*/ 	.byte	0x75, 0x6e, 0x73, 0x69, 0x67, 0x6e, 0x65, 0x64, 0x00
	.type		_ZN21rti_internal_typename15shadow_ray_typeE,@object
	.size		_ZN21rti_internal_typename15shadow_ray_typeE,(_ZN21rti_internal_typename10top_objectE - _ZN21rti_internal_typename15shadow_ray_typeE)
_ZN21rti_internal_typename15shadow_ray_typeE:
        /*01be*/ 	.byte	0x75, 0x6e, 0x73, 0x69, 0x67, 0x6e, 0x65, 0x64, 0x00
	.type		_ZN21rti_internal_typename10top_objectE,@object
	.size		_ZN21rti_internal_typename10top_objectE,(_ZN21rti_internal_typename24material_accept_shadowsBE - _ZN21rti_internal_typename10top_objectE)
_ZN21rti_internal_typename10top_objectE:
        /*01c7*/ 	.byte	0x72, 0x74, 0x4f, 0x62, 0x6a, 0x65, 0x63, 0x74, 0x00
	.type		_ZN21rti_internal_typename24material_accept_shadowsBE,@object
	.size		_ZN21rti_internal_typename24material_accept_shadowsBE,(_ZN21rti_internal_typename9max_depthE - _ZN21rti_internal_typename24material_accept_shadowsBE)
_ZN21rti_internal_typename24material_accept_shadowsBE:
        /*01d0*/ 	.byte	0x75, 0x6e, 0x73, 0x69, 0x67, 0x6e, 0x65, 0x64, 0x00
	.type		_ZN21rti_internal_typename9max_depthE,@object
	.size		_ZN21rti_internal_typename9max_depthE,(_ZN21rti_internal_typename22material_cast_shadowsBE - _ZN21rti_internal_typename9max_depthE)
_ZN21rti_internal_typename9max_depthE:
        /*01d9*/ 	.byte	0x75, 0x6e, 0x73, 0x69, 0x67, 0x6e, 0x65, 0x64, 0x00
	.type		_ZN21rti_internal_typename22material_cast_shadowsBE,@object
	.size		_ZN21rti_internal_typename22material_cast_shadowsBE,(_ZN21rti_internal_typename18composite_ray_typeE - _ZN21rti_internal_typename22material_cast_shadowsBE)
_ZN21rti_internal_typename22material_cast_shadowsBE:
        /*01e2*/ 	.byte	0x75, 0x6e, 0x73, 0x69, 0x67, 0x6e, 0x65, 0x64, 0x00
	.type		_ZN21rti_internal_typename18composite_ray_typeE,@object
	.size		_ZN21rti_internal_typename18composite_ray_typeE,(_ZN21rti_internal_typename23material_accept_lightsBE - _ZN21rti_internal_typename18composite_ray_typeE)
_ZN21rti_internal_typename18composite_ray_typeE:
        /*01eb*/ 	.byte	0x75, 0x6e, 0x73, 0x69, 0x67, 0x6e, 0x65, 0x64, 0x00
	.type		_ZN21rti_internal_typename23material_accept_lightsBE,@object
	.size		_ZN21rti_internal_typename23material_accept_lightsBE,(_ZN21rti_internal_typename17radiance_ray_typeE - _ZN21rti_internal_typename23material_accept_lightsBE)
_ZN21rti_internal_typename23material_accept_lightsBE:
        /*01f4*/ 	.byte	0x75, 0x6e, 0x73, 0x69, 0x67, 0x6e, 0x65, 0x64, 0x00
	.type		_ZN21rti_internal_typename17radiance_ray_typeE,@object
	.size		_ZN21rti_internal_typename17radiance_ray_typeE,(_ZN21rti_internal_semantic10prd_shadowE - _ZN21rti_internal_typename17radiance_ray_typeE)
_ZN21rti_internal_typename17radiance_ray_typeE:
        /*01fd*/ 	.byte	0x75, 0x6e, 0x73, 0x69, 0x67, 0x6e, 0x65, 0x64, 0x00
	.type		_ZN21rti_internal_semantic10prd_shadowE,@object
	.size		_ZN21rti_internal_semantic10prd_shadowE,(_ZN21rti_internal_semantic8prd_missE - _ZN21rti_internal_semantic10prd_shadowE)
_ZN21rti_internal_semantic10prd_shadowE:
        /*0206*/ 	.byte	0x72, 0x74, 0x50, 0x61, 0x79, 0x6c, 0x6f, 0x61, 0x64, 0x00
	.type		_ZN21rti_internal_semantic8prd_missE,@object
	.size		_ZN21rti_internal_semantic8prd_missE,(_ZN21rti_internal_semantic13prd_compositeE - _ZN21rti_internal_semantic8prd_missE)
_ZN21rti_internal_semantic8prd_missE:
        /*0210*/ 	.byte	0x72, 0x74, 0x50, 0x61, 0x79, 0x6c, 0x6f, 0x61, 0x64, 0x00
	.type		_ZN21rti_internal_semantic13prd_compositeE,@object
	.size		_ZN21rti_internal_semantic13prd_compositeE,(_ZN21rti_internal_semantic12prd_radianceE - _ZN21rti_internal_semantic13prd_compositeE)
_ZN21rti_internal_semantic13prd_compositeE:
        /*021a*/ 	.byte	0x72, 0x74, 0x50, 0x61, 0x79, 0x6c, 0x6f, 0x61, 0x64, 0x00
	.type		_ZN21rti_internal_semantic12prd_radianceE,@object
	.size		_ZN21rti_internal_semantic12prd_radianceE,(_ZN21rti_internal_typename3rayE - _ZN21rti_internal_semantic12prd_radianceE)
_ZN21rti_internal_semantic12prd_radianceE:
        /*0224*/ 	.byte	0x72, 0x74, 0x50, 0x61, 0x79, 0x6c, 0x6f, 0x61, 0x64, 0x00
	.type		_ZN21rti_internal_typename3rayE,@object
	.size		_ZN21rti_internal_typename3rayE,(_ZN21rti_internal_semantic10launch_dimE - _ZN21rti_internal_typename3rayE)
_ZN21rti_internal_typename3rayE:
        /*022e*/ 	.byte	0x6f, 0x70, 0x74, 0x69, 0x78, 0x3a, 0x3a, 0x52, 0x61, 0x79, 0x00
	.type		_ZN21rti_internal_semantic10launch_dimE,@object
	.size		_ZN21rti_internal_semantic10launch_dimE,(_ZN21rti_internal_typename6cameraE - _ZN21rti_internal_semantic10launch_dimE)
_ZN21rti_internal_semantic10launch_dimE:
        /*0239*/ 	.byte	0x72, 0x74, 0x4c, 0x61, 0x75, 0x6e, 0x63, 0x68, 0x44, 0x69, 0x6d, 0x00
	.type		_ZN21rti_internal_typename6cameraE,@object
	.size		_ZN21rti_internal_typename6cameraE,(_ZN21rti_internal_semantic3rayE - _ZN21rti_internal_typename6cameraE)
_ZN21rti_internal_typename6cameraE:
        /*0245*/ 	.byte	0x43, 0x61, 0x6d, 0x65, 0x72, 0x61, 0x43, 0x6f, 0x65, 0x66, 0x66, 0x00
	.type		_ZN21rti_internal_semantic3rayE,@object
	.size		_ZN21rti_internal_semantic3rayE,(_ZN21rti_internal_semantic12launch_indexE - _ZN21rti_internal_semantic3rayE)
_ZN21rti_internal_semantic3rayE:
        /*0251*/ 	.byte	0x72, 0x74, 0x43, 0x75, 0x72, 0x72, 0x65, 0x6e, 0x74, 0x52, 0x61, 0x79, 0x00
	.type		_ZN21rti_internal_semantic12launch_indexE,@object
	.size		_ZN21rti_internal_semantic12launch_indexE,(_ZN21rti_internal_typename17elwironment_xformE - _ZN21rti_internal_semantic12launch_indexE)
_ZN21rti_internal_semantic12launch_indexE:
        /*025e*/ 	.byte	0x72, 0x74, 0x4c, 0x61, 0x75, 0x6e, 0x63, 0x68, 0x49, 0x6e, 0x64, 0x65, 0x78, 0x00
	.type		_ZN21rti_internal_typename17elwironment_xformE,@object
	.size		_ZN21rti_internal_typename17elwironment_xformE,(_ZN21rti_internal_typename10prd_shadowE - _ZN21rti_internal_typename17elwironment_xformE)
_ZN21rti_internal_typename17elwironment_xformE:
        /*026c*/ 	.byte	0x6f, 0x70, 0x74, 0x69, 0x78, 0x3a, 0x3a, 0x4d, 0x61, 0x74, 0x72, 0x69, 0x78, 0x34, 0x78, 0x34
        /*027c*/ 	.byte	0x00
	.type		_ZN21rti_internal_typename10prd_shadowE,@object
	.size		_ZN21rti_internal_typename10prd_shadowE,(_ZN21rti_internal_typename12prd_radianceE - _ZN21rti_internal_typename10prd_shadowE)
_ZN21rti_internal_typename10prd_shadowE:
        /*027d*/ 	.byte	0x50, 0x65, 0x72, 0x52, 0x61, 0x79, 0x44, 0x61, 0x74, 0x61, 0x5f, 0x73, 0x68, 0x61, 0x64, 0x6f
        /*028d*/ 	.byte	0x77, 0x00
	.type		_ZN21rti_internal_typename12prd_radianceE,@object
	.size		_ZN21rti_internal_typename12prd_radianceE,(_ZN21rti_internal_typename8prd_missE - _ZN21rti_internal_typename12prd_radianceE)
_ZN21rti_internal_typename12prd_radianceE:
        /*028f*/ 	.byte	0x50, 0x65, 0x72, 0x52, 0x61, 0x79, 0x44, 0x61, 0x74, 0x61, 0x5f, 0x72, 0x61, 0x64, 0x69, 0x61
        /*029f*/ 	.byte	0x6e, 0x63, 0x65, 0x00
	.type		_ZN21rti_internal_typename8prd_missE,@object
	.size		_ZN21rti_internal_typename8prd_missE,(_ZN21rti_internal_typename13prd_compositeE - _ZN21rti_internal_typename8prd_missE)
_ZN21rti_internal_typename8prd_missE:
        /*02a3*/ 	.byte	0x50, 0x65, 0x72, 0x52, 0x61, 0x79, 0x44, 0x61, 0x74, 0x61, 0x5f, 0x72, 0x61, 0x64, 0x69, 0x61
        /*02b3*/ 	.byte	0x6e, 0x63, 0x65, 0x00
	.type		_ZN21rti_internal_typename13prd_compositeE,@object
	.size		_ZN21rti_internal_typename13prd_compositeE,(_ZN21rti_internal_semantic5t_hitE - _ZN21rti_internal_typename13prd_compositeE)
_ZN21rti_internal_typename13prd_compositeE:
        /*02b7*/ 	.byte	0x50, 0x65, 0x72, 0x52, 0x61, 0x79, 0x44, 0x61, 0x74, 0x61, 0x5f, 0x63, 0x6f, 0x6d, 0x70, 0x6f
        /*02c7*/ 	.byte	0x73, 0x69, 0x74, 0x65, 0x00
	.type		_ZN21rti_internal_semantic5t_hitE,@object
	.size		_ZN21rti_internal_semantic5t_hitE,(_ZN21rti_internal_semantic14back_hit_pointE - _ZN21rti_internal_semantic5t_hitE)
_ZN21rti_internal_semantic5t_hitE:
        /*02cc*/ 	.byte	0x72, 0x74, 0x49, 0x6e, 0x74, 0x65, 0x72, 0x73, 0x65, 0x63, 0x74, 0x69, 0x6f, 0x6e, 0x44, 0x69
        /*02dc*/ 	.byte	0x73, 0x74, 0x61, 0x6e, 0x63, 0x65, 0x00
	.type		_ZN21rti_internal_semantic14back_hit_pointE,@object
	.size		_ZN21rti_internal_semantic14back_hit_pointE,(_ZN21rti_internal_semantic7snormalE - _ZN21rti_internal_semantic14back_hit_pointE)
_ZN21rti_internal_semantic14back_hit_pointE:
        /*02e3*/ 	.byte	0x61, 0x74, 0x74, 0x72, 0x69, 0x62, 0x75, 0x74, 0x65, 0x20, 0x62, 0x61, 0x63, 0x6b, 0x5f, 0x68
        /*02f3*/ 	.byte	0x69, 0x74, 0x5f, 0x70, 0x6f, 0x69, 0x6e, 0x74, 0x00
	.type		_ZN21rti_internal_semantic7snormalE,@object
	.size		_ZN21rti_internal_semantic7snormalE,(_ZN21rti_internal_semantic15front_hit_pointE - _ZN21rti_internal_semantic7snormalE)
_ZN21rti_internal_semantic7snormalE:
        /*02fc*/ 	.byte	0x61, 0x74, 0x74, 0x72, 0x69, 0x62, 0x75, 0x74, 0x65, 0x20, 0x73, 0x68, 0x61, 0x64, 0x69, 0x6e
        /*030c*/ 	.byte	0x67, 0x5f, 0x6e, 0x6f, 0x72, 0x6d, 0x61, 0x6c, 0x00
	.type		_ZN21rti_internal_semantic15front_hit_pointE,@object
	.size		_ZN21rti_internal_semantic15front_hit_pointE,(_ZN21rti_internal_semantic7gnormalE - _ZN21rti_internal_semantic15front_hit_pointE)
_ZN21rti_internal_semantic15front_hit_pointE:
        /*0315*/ 	.byte	0x61, 0x74, 0x74, 0x72, 0x69, 0x62, 0x75, 0x74, 0x65, 0x20, 0x66, 0x72, 0x6f, 0x6e, 0x74, 0x5f
        /*0325*/ 	.byte	0x68, 0x69, 0x74, 0x5f, 0x70, 0x6f, 0x69, 0x6e, 0x74, 0x00
	.type		_ZN21rti_internal_semantic7gnormalE,@object
	.size		_ZN21rti_internal_semantic7gnormalE,(.L_148 - _ZN21rti_internal_semantic7gnormalE)
_ZN21rti_internal_semantic7gnormalE:
        /*032f*/ 	.byte	0x61, 0x74, 0x74, 0x72, 0x69, 0x62, 0x75, 0x74, 0x65, 0x20, 0x67, 0x65, 0x6f, 0x6d, 0x65, 0x74
        /*033f*/ 	.byte	0x72, 0x69, 0x63, 0x5f, 0x6e, 0x6f, 0x72, 0x6d, 0x61, 0x6c, 0x00
.L_148:


//--------------------- .nv.shared.reserved.0     --------------------------
	.section	.nv.shared.reserved.0,"aw",@nobits
	.weak		__nv_reservedSMEM_offset_0_alias
	.size		__nv_reservedSMEM_offset_0_alias, 0, 64
	.other		__nv_reservedSMEM_offset_0_alias,@"STO_CUDA_RESERVED_SHARED STV_DEFAULT"
__nv_reservedSMEM_offset_0_alias:
	.zero		0
	.zero		64


//--------------------- .nv.global                --------------------------
	.section	.nv.global,"aw",@nobits
	.align	16
.nv.global:
	.type		ray,@object
	.size		ray,(.L_5 - ray)
ray:
	.zero		36
.L_5:
	.zero		12
	.type		elwironment_xform,@object
	.size		elwironment_xform,(prd_miss - elwironment_xform)
elwironment_xform:
	.zero		64
	.type		prd_miss,@object
	.size		prd_miss,(prd_radiance - prd_miss)
prd_miss:
	.zero		96
	.type		prd_radiance,@object
	.size		prd_radiance,(_ZN21rti_internal_register24reg_exception_64_detail9E - prd_radiance)
prd_radiance:
	.zero		96
	.type		_ZN21rti_internal_register24reg_exception_64_detail9E,@object
	.size		_ZN21rti_internal_register24reg_exception_64_detail9E,(launch_dim - _ZN21rti_internal_register24reg_exception_64_detail9E)
_ZN21rti_internal_register24reg_exception_64_detail9E:
	.zero		8
	.type		launch_dim,@object
	.size		launch_dim,(_ZN21rti_internal_register24reg_exception_64_detail1E - launch_dim)
launch_dim:
	.zero		8
	.type		_ZN21rti_internal_register24reg_exception_64_detail1E,@object
	.size		_ZN21rti_internal_register24reg_exception_64_detail1E,(_ZN21rti_internal_register24reg_exception_64_detail5E - _ZN21rti_internal_register24reg_exception_64_detail1E)
_ZN21rti_internal_register24reg_exception_64_detail1E:
	.zero		8
	.type		_ZN21rti_internal_register24reg_exception_64_detail5E,@object
	.size		_ZN21rti_internal_register24reg_exception_64_detail5E,(_ZN21rti_internal_register24reg_exception_64_detail7E - _ZN21rti_internal_register24reg_exception_64_detail5E)
_ZN21rti_internal_register24reg_exception_64_detail5E:
	.zero		8
	.type		_ZN21rti_internal_register24reg_exception_64_detail7E,@object
	.size		_ZN21rti_internal_register24reg_exception_64_detail7E,(_ZN21rti_internal_register20reg_bitness_detectorE - _ZN21rti_internal_register24reg_exception_64_detail7E)
_ZN21rti_internal_register24reg_exception_64_detail7E:
	.zero		8
	.type		_ZN21rti_internal_register20reg_bitness_detectorE,@object
	.size		_ZN21rti_internal_register20reg_bitness_detectorE,(_ZN21rti_internal_register24reg_exception_64_detail3E - _ZN21rti_internal_register20reg_bitness_detectorE)
_ZN21rti_internal_register20reg_bitness_detectorE:
	.zero		8
	.type		_ZN21rti_internal_register24reg_exception_64_detail3E,@object
	.size		_ZN21rti_internal_register24reg_exception_64_detail3E,(_ZN21rti_internal_register24reg_exception_64_detail8E - _ZN21rti_internal_register24reg_exception_64_detail3E)
_ZN21rti_internal_register24reg_exception_64_detail3E:
	.zero		8
	.type		_ZN21rti_internal_register24reg_exception_64_detail8E,@object
	.size		_ZN21rti_internal_register24reg_exception_64_detail8E,(launch_index - _ZN21rti_internal_register24reg_exception_64_detail8E)
_ZN21rti_internal_register24reg_exception_64_detail8E:
	.zero		8
	.type		launch_index,@object
	.size		launch_index,(_ZN21rti_internal_register24reg_exception_64_detail0E - launch_index)
launch_index:
	.zero		8
	.type		_ZN21rti_internal_register24reg_exception_64_detail0E,@object
	.size		_ZN21rti_internal_register24reg_exception_64_detail0E,(_ZN21rti_internal_register24reg_exception_64_detail4E - _ZN21rti_internal_register24reg_exception_64_detail0E)
_ZN21rti_internal_register24reg_exception_64_detail0E:
	.zero		8
	.type		_ZN21rti_internal_register24reg_exception_64_detail4E,@object
	.size		_ZN21rti_internal_register24reg_exception_64_detail4E,(_ZN21rti_internal_register24reg_exception_64_detail2E - _ZN21rti_internal_register24reg_exception_64_detail4E)
_ZN21rti_internal_register24reg_exception_64_detail4E:
	.zero		8
	.type		_ZN21rti_internal_register24reg_exception_64_detail2E,@object
	.size		_ZN21rti_internal_register24reg_exception_64_detail2E,(_ZN21rti_internal_register24reg_exception_64_detail6E - _ZN21rti_internal_register24reg_exception_64_detail2E)
_ZN21rti_internal_register24reg_exception_64_detail2E:
	.zero		8
	.type		_ZN21rti_internal_register24reg_exception_64_detail6E,@object
	.size		_ZN21rti_internal_register24reg_exception_64_detail6E,(prd_composite - _ZN21rti_internal_register24reg_exception_64_detail6E)
_ZN21rti_internal_register24reg_exception_64_detail6E:
	.zero		8
	.type		prd_composite,@object
	.size		prd_composite,(camera - prd_composite)
prd_composite:
	.zero		16
	.type		camera,@object
	.size		camera,(material_reflection_state - camera)
camera:
	.zero		88
	.type		material_reflection_state,@object
	.size		material_reflection_state,(_ZN21rti_internal_register21reg_exception_detail7E - material_reflection_state)
material_reflection_state:
	.zero		4
	.type		_ZN21rti_internal_register21reg_exception_detail7E,@object
	.size		_ZN21rti_internal_register21reg_exception_detail7E,(_ZN21rti_internal_register21reg_exception_detail3E - _ZN21rti_internal_register21reg_exception_detail7E)
_ZN21rti_internal_register21reg_exception_detail7E:
	.zero		4
	.type		_ZN21rti_internal_register21reg_exception_detail3E,@object
	.size		_ZN21rti_internal_register21reg_exception_detail3E,(t_hit - _ZN21rti_internal_register21reg_exception_detail3E)
_ZN21rti_internal_register21reg_exception_detail3E:
	.zero		4
	.type		t_hit,@object
	.size		t_hit,(_ZN21rti_internal_register14reg_rayIndex_yE - t_hit)
t_hit:
	.zero		4
	.type		_ZN21rti_internal_register14reg_rayIndex_yE,@object
	.size		_ZN21rti_internal_register14reg_rayIndex_yE,(max_depth - _ZN21rti_internal_register14reg_rayIndex_yE)
_ZN21rti_internal_register14reg_rayIndex_yE:
	.zero		4
	.type		max_depth,@object
	.size		max_depth,(tex_factor - max_depth)
max_depth:
	.zero		4
	.type		tex_factor,@object
	.size		tex_factor,(material_accept_shadowsB - tex_factor)
tex_factor:
	.zero		4
	.type		material_accept_shadowsB,@object
	.size		material_accept_shadowsB,(_ZN21rti_internal_register21reg_exception_detail5E - material_accept_shadowsB)
material_accept_shadowsB:
	.zero		4
	.type		_ZN21rti_internal_register21reg_exception_detail5E,@object
	.size		_ZN21rti_internal_register21reg_exception_detail5E,(_ZN21rti_internal_register21reg_exception_detail1E - _ZN21rti_internal_register21reg_exception_detail5E)
_ZN21rti_internal_register21reg_exception_detail5E:
	.zero		4
	.type		_ZN21rti_internal_register21reg_exception_detail1E,@object
	.size		_ZN21rti_internal_register21reg_exception_detail1E,(elwironment_index - _ZN21rti_internal_register21reg_exception_detail1E)
_ZN21rti_internal_register21reg_exception_detail1E:
	.zero		4
	.type		elwironment_index,@object
	.size		elwironment_index,(material_light_transmissionF - elwironment_index)
elwironment_index:
	.zero		4
	.type		material_light_transmissionF,@object
	.size		material_light_transmissionF,(_ZN21rti_internal_register21reg_exception_detail9E - material_light_transmissionF)
material_light_transmissionF:
	.zero		4
	.type		_ZN21rti_internal_register21reg_exception_detail9E,@object
	.size		_ZN21rti_internal_register21reg_exception_detail9E,(shadow_ray_type - _ZN21rti_internal_register21reg_exception_detail9E)
_ZN21rti_internal_register21reg_exception_detail9E:
	.zero		4
	.type		shadow_ray_type,@object
	.size		shadow_ray_type,(material_accept_lightsB - shadow_ray_type)
shadow_ray_type:
	.zero		4
	.type		material_accept_lightsB,@object
	.size		material_accept_lightsB,(_ZN21rti_internal_register21reg_exception_detail6E - material_accept_lightsB)
material_accept_lightsB:
	.zero		4
	.type		_ZN21rti_internal_register21reg_exception_detail6E,@object
	.size		_ZN21rti_internal_register21reg_exception_detail6E,(_ZN21rti_internal_register21reg_exception_detail2E - _ZN21rti_internal_register21reg_exception_detail6E)
_ZN21rti_internal_register21reg_exception_detail6E:
	.zero		4
	.type		_ZN21rti_internal_register21reg_exception_detail2E,@object
	.size		_ZN21rti_internal_register21reg_exception_detail2E,(material_elwironment_index - _ZN21rti_internal_register21reg_exception_detail2E)
_ZN21rti_internal_register21reg_exception_detail2E:
	.zero		4
	.type		material_elwironment_index,@object
	.size		material_elwironment_index,(_ZN21rti_internal_register14reg_rayIndex_xE - material_elwironment_index)
material_elwironment_index:
	.zero		4
	.type		_ZN21rti_internal_register14reg_rayIndex_xE,@object
	.size		_ZN21rti_internal_register14reg_rayIndex_xE,(composite_ray_type - _ZN21rti_internal_register14reg_rayIndex_xE)
_ZN21rti_internal_register14reg_rayIndex_xE:
	.zero		4
	.type		composite_ray_type,@object
	.size		composite_ray_type,(_ZN21rti_internal_register21reg_exception_detail0E - composite_ray_type)
composite_ray_type:
	.zero		4
	.type		_ZN21rti_internal_register21reg_exception_detail0E,@object
	.size		_ZN21rti_internal_register21reg_exception_detail0E,(elwironment_visible - _ZN21rti_internal_register21reg_exception_detail0E)
_ZN21rti_internal_register21reg_exception_detail0E:
	.zero		4
	.type		elwironment_visible,@object
	.size		elwironment_visible,(material_cast_shadowsB - elwironment_visible)
elwironment_visible:
	.zero		4
	.type		material_cast_shadowsB,@object
	.size		material_cast_shadowsB,(_ZN21rti_internal_register21reg_exception_detail8E - material_cast_shadowsB)
material_cast_shadowsB:
	.zero		4
	.type		_ZN21rti_internal_register21reg_exception_detail8E,@object
	.size		_ZN21rti_internal_register21reg_exception_detail8E,(radiance_ray_type - _ZN21rti_internal_register21reg_exception_detail8E)
_ZN21rti_internal_register21reg_exception_detail8E:
	.zero		4
	.type		radiance_ray_type,@object
	.size		radiance_ray_type,(_ZN21rti_internal_register14reg_rayIndex_zE - radiance_ray_type)
radiance_ray_type:
	.zero		4
	.type		_ZN21rti_internal_register14reg_rayIndex_zE,@object
	.size		_ZN21rti_internal_register14reg_rayIndex_zE,(top_object - _ZN21rti_internal_register14reg_rayIndex_zE)
_ZN21rti_internal_register14reg_rayIndex_zE:
	.zero		4
	.type		top_object,@object
	.size		top_object,(_ZN21rti_internal_register21reg_exception_detail4E - top_object)
top_object:
	.zero		4
	.type		_ZN21rti_internal_register21reg_exception_detail4E,@object
	.size		_ZN21rti_internal_register21reg_exception_detail4E,(elwironment_id - _ZN21rti_internal_register21reg_exception_detail4E)
_ZN21rti_internal_register21reg_exception_detail4E:
	.zero		4
	.type		elwironment_id,@object
	.size		elwironment_id,(front_hit_point - elwironment_id)
elwironment_id:
	.zero		4
	.type		front_hit_point,@object
	.size		front_hit_point,(gnormal - front_hit_point)
front_hit_point:
	.zero		12
	.type		gnormal,@object
	.size		gnormal,(back_hit_point - gnormal)
gnormal:
	.zero		12
	.type		back_hit_point,@object
	.size		back_hit_point,(snormal - back_hit_point)
back_hit_point:
	.zero		12
	.type		snormal,@object
	.size		snormal,(prd_shadow - snormal)
snormal:
	.zero		12
	.type		prd_shadow,@object
	.size		prd_shadow,(light_coeff_buffer - prd_shadow)
prd_shadow:
	.zero		16
	.type		light_coeff_buffer,@object
	.size		light_coeff_buffer,(material_light_index_buffer - light_coeff_buffer)
light_coeff_buffer:
	.zero		1
	.type		material_light_index_buffer,@object
	.size		material_light_index_buffer,(.L_9 - material_light_index_buffer)
material_light_index_buffer:
	.zero		1
.L_9:


//--------------------- SYMBOLS --------------------------

	.type		.nv.reservedSmem.offset0,@object
	.size		.nv.reservedSmem.offset0,0x4
	.type		backdrop_sampler,@"STT_CUDA_TEXTURE"
	.type		elwironment_sampler,@"STT_CUDA_TEXTURE"
